//
// Generated by NVIDIA NVVM Compiler
//
// Compiler Build ID: CL-36424714
// Cuda compilation tools, release 13.0, V13.0.88
// Based on NVVM 20.0.0
//

.version 9.0
.target sm_100
.address_size 64

	// .globl	_Z26_jacobiGpuClassicIterationPfPKfS1_S1_S1_S1_i
.extern .shared .align 16 .b8 sharedMemory[];

.visible .entry _Z26_jacobiGpuClassicIterationPfPKfS1_S1_S1_S1_i(
	.param .u64 .ptr .align 1 _Z26_jacobiGpuClassicIterationPfPKfS1_S1_S1_S1_i_param_0,
	.param .u64 .ptr .align 1 _Z26_jacobiGpuClassicIterationPfPKfS1_S1_S1_S1_i_param_1,
	.param .u64 .ptr .align 1 _Z26_jacobiGpuClassicIterationPfPKfS1_S1_S1_S1_i_param_2,
	.param .u64 .ptr .align 1 _Z26_jacobiGpuClassicIterationPfPKfS1_S1_S1_S1_i_param_3,
	.param .u64 .ptr .align 1 _Z26_jacobiGpuClassicIterationPfPKfS1_S1_S1_S1_i_param_4,
	.param .u64 .ptr .align 1 _Z26_jacobiGpuClassicIterationPfPKfS1_S1_S1_S1_i_param_5,
	.param .u32 _Z26_jacobiGpuClassicIterationPfPKfS1_S1_S1_S1_i_param_6
)
{
	.reg .pred 	%p<4>;
	.reg .b32 	%r<8>;
	.reg .b32 	%f<17>;
	.reg .b64 	%rd<23>;

	ld.param.u64 	%rd2, [_Z26_jacobiGpuClassicIterationPfPKfS1_S1_S1_S1_i_param_0];
	ld.param.u64 	%rd7, [_Z26_jacobiGpuClassicIterationPfPKfS1_S1_S1_S1_i_param_1];
	ld.param.u64 	%rd3, [_Z26_jacobiGpuClassicIterationPfPKfS1_S1_S1_S1_i_param_2];
	ld.param.u64 	%rd4, [_Z26_jacobiGpuClassicIterationPfPKfS1_S1_S1_S1_i_param_3];
	ld.param.u64 	%rd5, [_Z26_jacobiGpuClassicIterationPfPKfS1_S1_S1_S1_i_param_4];
	ld.param.u64 	%rd6, [_Z26_jacobiGpuClassicIterationPfPKfS1_S1_S1_S1_i_param_5];
	ld.param.u32 	%r2, [_Z26_jacobiGpuClassicIterationPfPKfS1_S1_S1_S1_i_param_6];
	cvta.to.global.u64 	%rd1, %rd7;
	mov.u32 	%r3, %ctaid.x;
	mov.u32 	%r4, %ntid.x;
	mov.u32 	%r5, %tid.x;
	mad.lo.s32 	%r1, %r3, %r4, %r5;
	setp.ge.s32 	%p1, %r1, %r2;
	@%p1 bra 	$L__BB0_6;
	setp.lt.s32 	%p2, %r1, 1;
	mov.f32 	%f15, 0f00000000;
	@%p2 bra 	$L__BB0_3;
	add.s32 	%r6, %r1, -1;
	mul.wide.u32 	%rd8, %r6, 4;
	add.s64 	%rd9, %rd1, %rd8;
	ld.global.f32 	%f15, [%rd9];
$L__BB0_3:
	add.s32 	%r7, %r2, -1;
	setp.ge.s32 	%p3, %r1, %r7;
	mov.f32 	%f16, 0f00000000;
	@%p3 bra 	$L__BB0_5;
	mul.wide.s32 	%rd10, %r1, 4;
	add.s64 	%rd11, %rd1, %rd10;
	ld.global.f32 	%f16, [%rd11+4];
$L__BB0_5:
	cvta.to.global.u64 	%rd12, %rd4;
	mul.wide.s32 	%rd13, %r1, 4;
	add.s64 	%rd14, %rd12, %rd13;
	ld.global.f32 	%f7, [%rd14];
	cvta.to.global.u64 	%rd15, %rd5;
	add.s64 	%rd16, %rd15, %rd13;
	ld.global.f32 	%f8, [%rd16];
	cvta.to.global.u64 	%rd17, %rd6;
	add.s64 	%rd18, %rd17, %rd13;
	ld.global.f32 	%f9, [%rd18];
	cvta.to.global.u64 	%rd19, %rd3;
	add.s64 	%rd20, %rd19, %rd13;
	ld.global.f32 	%f10, [%rd20];
	mul.f32 	%f11, %f16, %f9;
	fma.rn.f32 	%f12, %f15, %f7, %f11;
	sub.f32 	%f13, %f10, %f12;
	div.rn.f32 	%f14, %f13, %f8;
	cvta.to.global.u64 	%rd21, %rd2;
	add.s64 	%rd22, %rd21, %rd13;
	st.global.f32 	[%rd22], %f14;
$L__BB0_6:
	bar.sync 	0;
	ret;

}
	// .globl	_Z23_jacobiGpuUpperTrianglePfS_PKfS1_S1_S1_S1_i
.visible .entry _Z23_jacobiGpuUpperTrianglePfS_PKfS1_S1_S1_S1_i(
	.param .u64 .ptr .align 1 _Z23_jacobiGpuUpperTrianglePfS_PKfS1_S1_S1_S1_i_param_0,
	.param .u64 .ptr .align 1 _Z23_jacobiGpuUpperTrianglePfS_PKfS1_S1_S1_S1_i_param_1,
	.param .u64 .ptr .align 1 _Z23_jacobiGpuUpperTrianglePfS_PKfS1_S1_S1_S1_i_param_2,
	.param .u64 .ptr .align 1 _Z23_jacobiGpuUpperTrianglePfS_PKfS1_S1_S1_S1_i_param_3,
	.param .u64 .ptr .align 1 _Z23_jacobiGpuUpperTrianglePfS_PKfS1_S1_S1_S1_i_param_4,
	.param .u64 .ptr .align 1 _Z23_jacobiGpuUpperTrianglePfS_PKfS1_S1_S1_S1_i_param_5,
	.param .u64 .ptr .align 1 _Z23_jacobiGpuUpperTrianglePfS_PKfS1_S1_S1_S1_i_param_6,
	.param .u32 _Z23_jacobiGpuUpperTrianglePfS_PKfS1_S1_S1_S1_i_param_7
)
{
	.reg .pred 	%p<29>;
	.reg .b32 	%r<117>;
	.reg .b32 	%f<92>;
	.reg .b64 	%rd<38>;

	ld.param.u64 	%rd13, [_Z23_jacobiGpuUpperTrianglePfS_PKfS1_S1_S1_S1_i_param_0];
	ld.param.u64 	%rd14, [_Z23_jacobiGpuUpperTrianglePfS_PKfS1_S1_S1_S1_i_param_2];
	ld.param.u64 	%rd9, [_Z23_jacobiGpuUpperTrianglePfS_PKfS1_S1_S1_S1_i_param_3];
	ld.param.u64 	%rd10, [_Z23_jacobiGpuUpperTrianglePfS_PKfS1_S1_S1_S1_i_param_4];
	ld.param.u64 	%rd11, [_Z23_jacobiGpuUpperTrianglePfS_PKfS1_S1_S1_S1_i_param_5];
	ld.param.u64 	%rd12, [_Z23_jacobiGpuUpperTrianglePfS_PKfS1_S1_S1_S1_i_param_6];
	ld.param.u32 	%r32, [_Z23_jacobiGpuUpperTrianglePfS_PKfS1_S1_S1_S1_i_param_7];
	cvta.to.global.u64 	%rd15, %rd13;
	cvta.to.global.u64 	%rd16, %rd14;
	mov.u32 	%r1, %ntid.x;
	mov.u32 	%r34, %ctaid.x;
	mul.lo.s32 	%r35, %r1, %r34;
	cvt.s64.s32 	%rd17, %r35;
	mul.wide.s32 	%rd18, %r35, 4;
	add.s64 	%rd1, %rd15, %rd18;
	mov.u32 	%r36, %tid.x;
	add.s32 	%r2, %r35, %r36;
	cvt.u64.u32 	%rd2, %r36;
	add.s64 	%rd3, %rd17, %rd2;
	shl.b64 	%rd19, %rd3, 2;
	add.s64 	%rd20, %rd16, %rd19;
	ld.global.f32 	%f26, [%rd20];
	shl.b32 	%r37, %r36, 2;
	mov.u32 	%r115, sharedMemory;
	add.s32 	%r3, %r115, %r37;
	st.shared.f32 	[%r3], %f26;
	shl.b32 	%r38, %r1, 2;
	add.s32 	%r116, %r115, %r38;
	setp.lt.u32 	%p1, %r1, 4;
	@%p1 bra 	$L__BB1_43;
	shr.u32 	%r40, %r1, 1;
	cvta.to.global.u64 	%rd21, %rd10;
	cvta.to.global.u64 	%rd22, %rd11;
	cvta.to.global.u64 	%rd23, %rd12;
	cvta.to.global.u64 	%rd24, %rd9;
	add.s32 	%r5, %r32, -1;
	add.s64 	%rd4, %rd21, %rd19;
	add.s64 	%rd5, %rd22, %rd19;
	add.s64 	%rd6, %rd23, %rd19;
	add.s64 	%rd7, %rd24, %rd19;
	add.s32 	%r41, %r40, -1;
	add.s32 	%r42, %r40, -2;
	and.b32  	%r6, %r41, 3;
	setp.lt.u32 	%p2, %r42, 3;
	mov.b32 	%r112, 1;
	@%p2 bra 	$L__BB1_33;
	cvt.u32.u64 	%r44, %rd2;
	add.s32 	%r7, %r3, %r38;
	shl.b32 	%r46, %r44, 2;
	add.s32 	%r8, %r116, %r46;
	add.s32 	%r107, %r1, -2;
	mov.b32 	%r108, 0;
$L__BB1_3:
	.pragma "nounroll";
	cvt.u32.u64 	%r47, %rd2;
	add.s32 	%r12, %r108, 1;
	setp.lt.u32 	%p3, %r47, %r12;
	@%p3 bra 	$L__BB1_10;
	setp.gt.u32 	%p4, %r47, %r107;
	@%p4 bra 	$L__BB1_10;
	setp.lt.s32 	%p5, %r2, 1;
	mov.f32 	%f81, 0f00000000;
	@%p5 bra 	$L__BB1_7;
	ld.shared.f32 	%f81, [%r3+-4];
$L__BB1_7:
	setp.ge.s32 	%p6, %r2, %r5;
	mov.f32 	%f82, 0f00000000;
	@%p6 bra 	$L__BB1_9;
	ld.shared.f32 	%f82, [%r3+4];
$L__BB1_9:
	ld.global.f32 	%f29, [%rd4];
	ld.global.f32 	%f30, [%rd5];
	ld.global.f32 	%f31, [%rd6];
	ld.global.f32 	%f32, [%rd7];
	mul.f32 	%f33, %f82, %f31;
	fma.rn.f32 	%f34, %f81, %f29, %f33;
	sub.f32 	%f35, %f32, %f34;
	div.rn.f32 	%f36, %f35, %f30;
	st.shared.f32 	[%r7], %f36;
$L__BB1_10:
	cvt.u32.u64 	%r49, %rd2;
	bar.sync 	0;
	setp.le.u32 	%p7, %r49, %r12;
	@%p7 bra 	$L__BB1_17;
	add.s32 	%r51, %r107, -1;
	setp.gt.u32 	%p8, %r49, %r51;
	@%p8 bra 	$L__BB1_17;
	setp.lt.s32 	%p9, %r2, 1;
	mov.f32 	%f83, 0f00000000;
	@%p9 bra 	$L__BB1_14;
	ld.shared.f32 	%f83, [%r8+-4];
$L__BB1_14:
	setp.ge.s32 	%p10, %r2, %r5;
	mov.f32 	%f84, 0f00000000;
	@%p10 bra 	$L__BB1_16;
	ld.shared.f32 	%f84, [%r8+4];
$L__BB1_16:
	ld.global.f32 	%f39, [%rd4];
	ld.global.f32 	%f40, [%rd5];
	ld.global.f32 	%f41, [%rd6];
	ld.global.f32 	%f42, [%rd7];
	mul.f32 	%f43, %f84, %f41;
	fma.rn.f32 	%f44, %f83, %f39, %f43;
	sub.f32 	%f45, %f42, %f44;
	div.rn.f32 	%f46, %f45, %f40;
	st.shared.f32 	[%r3], %f46;
$L__BB1_17:
	cvt.u32.u64 	%r52, %rd2;
	bar.sync 	0;
	add.s32 	%r13, %r12, 2;
	setp.lt.u32 	%p11, %r52, %r13;
	@%p11 bra 	$L__BB1_24;
	add.s32 	%r54, %r107, -2;
	setp.gt.u32 	%p12, %r52, %r54;
	@%p12 bra 	$L__BB1_24;
	setp.lt.s32 	%p13, %r2, 1;
	mov.f32 	%f85, 0f00000000;
	@%p13 bra 	$L__BB1_21;
	ld.shared.f32 	%f85, [%r3+-4];
$L__BB1_21:
	setp.ge.s32 	%p14, %r2, %r5;
	mov.f32 	%f86, 0f00000000;
	@%p14 bra 	$L__BB1_23;
	ld.shared.f32 	%f86, [%r3+4];
$L__BB1_23:
	ld.global.f32 	%f49, [%rd4];
	ld.global.f32 	%f50, [%rd5];
	ld.global.f32 	%f51, [%rd6];
	ld.global.f32 	%f52, [%rd7];
	mul.f32 	%f53, %f86, %f51;
	fma.rn.f32 	%f54, %f85, %f49, %f53;
	sub.f32 	%f55, %f52, %f54;
	div.rn.f32 	%f56, %f55, %f50;
	st.shared.f32 	[%r7], %f56;
$L__BB1_24:
	cvt.u32.u64 	%r55, %rd2;
	bar.sync 	0;
	add.s32 	%r14, %r13, 1;
	setp.lt.u32 	%p15, %r55, %r14;
	@%p15 bra 	$L__BB1_31;
	add.s32 	%r57, %r107, -3;
	setp.gt.u32 	%p16, %r55, %r57;
	@%p16 bra 	$L__BB1_31;
	setp.lt.s32 	%p17, %r2, 1;
	mov.f32 	%f87, 0f00000000;
	@%p17 bra 	$L__BB1_28;
	ld.shared.f32 	%f87, [%r8+-4];
$L__BB1_28:
	setp.ge.s32 	%p18, %r2, %r5;
	mov.f32 	%f88, 0f00000000;
	@%p18 bra 	$L__BB1_30;
	ld.shared.f32 	%f88, [%r8+4];
$L__BB1_30:
	ld.global.f32 	%f59, [%rd4];
	ld.global.f32 	%f60, [%rd5];
	ld.global.f32 	%f61, [%rd6];
	ld.global.f32 	%f62, [%rd7];
	mul.f32 	%f63, %f88, %f61;
	fma.rn.f32 	%f64, %f87, %f59, %f63;
	sub.f32 	%f65, %f62, %f64;
	div.rn.f32 	%f66, %f65, %f60;
	st.shared.f32 	[%r3], %f66;
$L__BB1_31:
	bar.sync 	0;
	add.s32 	%r108, %r108, 4;
	add.s32 	%r107, %r107, -4;
	shr.u32 	%r58, %r1, 1;
	add.s32 	%r59, %r58, -1;
	and.b32  	%r60, %r59, -4;
	setp.ne.s32 	%p19, %r14, %r60;
	@%p19 bra 	$L__BB1_3;
	add.s32 	%r112, %r108, 1;
$L__BB1_33:
	setp.eq.s32 	%p20, %r6, 0;
	@%p20 bra 	$L__BB1_43;
	sub.s32 	%r111, %r1, %r112;
	neg.s32 	%r110, %r6;
	mov.u32 	%r115, sharedMemory;
	mov.u32 	%r113, %r116;
$L__BB1_35:
	.pragma "nounroll";
	mov.u32 	%r116, %r115;
	mov.u32 	%r115, %r113;
	cvt.u32.u64 	%r63, %rd2;
	setp.lt.u32 	%p21, %r63, %r112;
	@%p21 bra 	$L__BB1_42;
	add.s32 	%r65, %r111, -1;
	setp.gt.u32 	%p22, %r63, %r65;
	@%p22 bra 	$L__BB1_42;
	setp.lt.s32 	%p23, %r2, 1;
	shl.b32 	%r67, %r63, 2;
	add.s32 	%r26, %r116, %r67;
	mov.f32 	%f89, 0f00000000;
	@%p23 bra 	$L__BB1_39;
	ld.shared.f32 	%f89, [%r26+-4];
$L__BB1_39:
	setp.ge.s32 	%p24, %r2, %r5;
	mov.f32 	%f90, 0f00000000;
	@%p24 bra 	$L__BB1_41;
	ld.shared.f32 	%f90, [%r26+4];
$L__BB1_41:
	ld.global.f32 	%f69, [%rd4];
	ld.global.f32 	%f70, [%rd5];
	ld.global.f32 	%f71, [%rd6];
	ld.global.f32 	%f72, [%rd7];
	mul.f32 	%f73, %f90, %f71;
	fma.rn.f32 	%f74, %f89, %f69, %f73;
	sub.f32 	%f75, %f72, %f74;
	div.rn.f32 	%f76, %f75, %f70;
	add.s32 	%r70, %r115, %r67;
	st.shared.f32 	[%r70], %f76;
$L__BB1_42:
	bar.sync 	0;
	add.s32 	%r112, %r112, 1;
	add.s32 	%r111, %r111, -1;
	add.s32 	%r110, %r110, 1;
	setp.ne.s32 	%p25, %r110, 0;
	mov.u32 	%r113, %r116;
	@%p25 bra 	$L__BB1_35;
$L__BB1_43:
	cvt.u32.u64 	%r72, %rd2;
	and.b32  	%r71, %r72, 3;
	setp.gt.s32 	%p26, %r71, 1;
	@%p26 bra 	$L__BB1_48;
	setp.eq.s32 	%p28, %r71, 0;
	@%p28 bra 	$L__BB1_45;
	bra.uni 	$L__BB1_46;
$L__BB1_45:
	shr.u32 	%r100, %r72, 1;
	shl.b32 	%r101, %r100, 2;
	add.s32 	%r102, %r116, %r101;
	ld.shared.f32 	%f80, [%r102];
	shl.b64 	%rd32, %rd2, 2;
	add.s64 	%rd33, %rd1, %rd32;
	st.global.f32 	[%rd33], %f80;
	not.b32 	%r103, %r100;
	add.s32 	%r104, %r1, %r103;
	shl.b32 	%r105, %r104, 2;
	add.s32 	%r106, %r116, %r105;
	ld.shared.f32 	%f91, [%r106];
	bra.uni 	$L__BB1_50;
$L__BB1_46:
	add.s32 	%r91, %r72, 1;
	shr.u32 	%r92, %r91, 1;
	shl.b32 	%r93, %r92, 2;
	add.s32 	%r94, %r116, %r93;
	ld.shared.f32 	%f79, [%r94];
	shl.b64 	%rd30, %rd2, 2;
	add.s64 	%rd31, %rd1, %rd30;
	st.global.f32 	[%rd31], %f79;
	not.b32 	%r95, %r92;
	add.s32 	%r96, %r1, %r95;
	shl.b32 	%r97, %r96, 2;
	add.s32 	%r98, %r116, %r97;
	ld.shared.f32 	%f91, [%r98];
	bra.uni 	$L__BB1_50;
$L__BB1_47:
	shr.u32 	%r83, %r72, 1;
	shl.b32 	%r84, %r83, 2;
	add.s32 	%r85, %r115, %r84;
	ld.shared.f32 	%f78, [%r85];
	shl.b64 	%rd28, %rd2, 2;
	add.s64 	%rd29, %rd1, %rd28;
	st.global.f32 	[%rd29], %f78;
	not.b32 	%r86, %r83;
	add.s32 	%r87, %r1, %r86;
	shl.b32 	%r88, %r87, 2;
	add.s32 	%r89, %r115, %r88;
	ld.shared.f32 	%f91, [%r89];
	bra.uni 	$L__BB1_50;
$L__BB1_48:
	setp.eq.s32 	%p27, %r71, 2;
	@%p27 bra 	$L__BB1_47;
	add.s32 	%r74, %r72, 1;
	shr.u32 	%r75, %r74, 1;
	shl.b32 	%r76, %r75, 2;
	add.s32 	%r77, %r115, %r76;
	ld.shared.f32 	%f77, [%r77];
	shl.b64 	%rd26, %rd2, 2;
	add.s64 	%rd27, %rd1, %rd26;
	st.global.f32 	[%rd27], %f77;
	not.b32 	%r78, %r75;
	add.s32 	%r79, %r1, %r78;
	shl.b32 	%r80, %r79, 2;
	add.s32 	%r81, %r115, %r80;
	ld.shared.f32 	%f91, [%r81];
$L__BB1_50:
	ld.param.u64 	%rd37, [_Z23_jacobiGpuUpperTrianglePfS_PKfS1_S1_S1_S1_i_param_1];
	cvta.to.global.u64 	%rd34, %rd37;
	add.s64 	%rd36, %rd34, %rd19;
	st.global.f32 	[%rd36], %f91;
	ret;

}
	// .globl	_Z23_jacobiGpuLowerTrianglePfPKfS1_S1_S1_S1_S1_i
.visible .entry _Z23_jacobiGpuLowerTrianglePfPKfS1_S1_S1_S1_S1_i(
	.param .u64 .ptr .align 1 _Z23_jacobiGpuLowerTrianglePfPKfS1_S1_S1_S1_S1_i_param_0,
	.param .u64 .ptr .align 1 _Z23_jacobiGpuLowerTrianglePfPKfS1_S1_S1_S1_S1_i_param_1,
	.param .u64 .ptr .align 1 _Z23_jacobiGpuLowerTrianglePfPKfS1_S1_S1_S1_S1_i_param_2,
	.param .u64 .ptr .align 1 _Z23_jacobiGpuLowerTrianglePfPKfS1_S1_S1_S1_S1_i_param_3,
	.param .u64 .ptr .align 1 _Z23_jacobiGpuLowerTrianglePfPKfS1_S1_S1_S1_S1_i_param_4,
	.param .u64 .ptr .align 1 _Z23_jacobiGpuLowerTrianglePfPKfS1_S1_S1_S1_S1_i_param_5,
	.param .u64 .ptr .align 1 _Z23_jacobiGpuLowerTrianglePfPKfS1_S1_S1_S1_S1_i_param_6,
	.param .u32 _Z23_jacobiGpuLowerTrianglePfPKfS1_S1_S1_S1_S1_i_param_7
)
{
	.reg .pred 	%p<40>;
	.reg .b32 	%r<153>;
	.reg .b32 	%f<108>;
	.reg .b64 	%rd<55>;

	ld.param.u64 	%rd17, [_Z23_jacobiGpuLowerTrianglePfPKfS1_S1_S1_S1_S1_i_param_1];
	ld.param.u64 	%rd18, [_Z23_jacobiGpuLowerTrianglePfPKfS1_S1_S1_S1_S1_i_param_2];
	ld.param.u64 	%rd19, [_Z23_jacobiGpuLowerTrianglePfPKfS1_S1_S1_S1_S1_i_param_3];
	ld.param.u64 	%rd20, [_Z23_jacobiGpuLowerTrianglePfPKfS1_S1_S1_S1_S1_i_param_4];
	ld.param.u64 	%rd21, [_Z23_jacobiGpuLowerTrianglePfPKfS1_S1_S1_S1_S1_i_param_5];
	ld.param.u64 	%rd22, [_Z23_jacobiGpuLowerTrianglePfPKfS1_S1_S1_S1_S1_i_param_6];
	ld.param.u32 	%r52, [_Z23_jacobiGpuLowerTrianglePfPKfS1_S1_S1_S1_S1_i_param_7];
	cvta.to.global.u64 	%rd1, %rd19;
	cvta.to.global.u64 	%rd2, %rd22;
	cvta.to.global.u64 	%rd3, %rd21;
	cvta.to.global.u64 	%rd4, %rd20;
	cvta.to.global.u64 	%rd23, %rd18;
	cvta.to.global.u64 	%rd24, %rd17;
	mov.u32 	%r1, %ntid.x;
	mov.u32 	%r54, %ctaid.x;
	mul.lo.s32 	%r55, %r1, %r54;
	cvt.s64.s32 	%rd5, %r55;
	mul.wide.s32 	%rd25, %r55, 4;
	add.s64 	%rd6, %rd24, %rd25;
	add.s64 	%rd7, %rd23, %rd25;
	mov.u32 	%r2, %tid.x;
	add.s32 	%r3, %r55, %r2;
	shl.b32 	%r56, %r1, 2;
	mov.u32 	%r149, sharedMemory;
	add.s32 	%r150, %r149, %r56;
	and.b32  	%r53, %r2, 3;
	setp.gt.s32 	%p1, %r53, 1;
	@%p1 bra 	$L__BB2_5;
	setp.eq.s32 	%p3, %r53, 0;
	@%p3 bra 	$L__BB2_2;
	bra.uni 	$L__BB2_3;
$L__BB2_2:
	mul.wide.u32 	%rd35, %r2, 4;
	add.s64 	%rd36, %rd6, %rd35;
	ld.global.f32 	%f33, [%rd36];
	sub.s32 	%r84, %r1, %r2;
	shl.b32 	%r85, %r84, 1;
	and.b32  	%r86, %r85, -4;
	mov.u32 	%r87, sharedMemory;
	add.s32 	%r88, %r87, %r86;
	st.shared.f32 	[%r88+-4], %f33;
	add.s64 	%rd37, %rd7, %rd35;
	ld.global.f32 	%f34, [%rd37];
	add.s32 	%r89, %r1, %r2;
	shl.b32 	%r90, %r89, 1;
	and.b32  	%r91, %r90, -4;
	add.s32 	%r92, %r87, %r91;
	st.shared.f32 	[%r92], %f34;
	bra.uni 	$L__BB2_8;
$L__BB2_3:
	mul.wide.u32 	%rd32, %r2, 4;
	add.s64 	%rd33, %rd6, %rd32;
	ld.global.f32 	%f31, [%rd33];
	add.s32 	%r76, %r2, %r1;
	shl.b32 	%r77, %r76, 1;
	add.s32 	%r78, %r77, 2;
	and.b32  	%r79, %r78, -4;
	xor.b32  	%r80, %r79, -4;
	add.s32 	%r81, %r150, %r80;
	st.shared.f32 	[%r81], %f31;
	add.s64 	%rd34, %rd7, %rd32;
	ld.global.f32 	%f32, [%rd34];
	mov.u32 	%r82, sharedMemory;
	add.s32 	%r83, %r82, %r79;
	st.shared.f32 	[%r83], %f32;
	bra.uni 	$L__BB2_8;
$L__BB2_4:
	mul.wide.u32 	%rd29, %r2, 4;
	add.s64 	%rd30, %rd6, %rd29;
	ld.global.f32 	%f29, [%rd30];
	sub.s32 	%r68, %r1, %r2;
	shl.b32 	%r69, %r68, 1;
	and.b32  	%r70, %r69, -4;
	add.s32 	%r71, %r150, %r70;
	st.shared.f32 	[%r71+-4], %f29;
	add.s64 	%rd31, %rd7, %rd29;
	ld.global.f32 	%f30, [%rd31];
	add.s32 	%r72, %r1, %r2;
	shl.b32 	%r73, %r72, 1;
	and.b32  	%r74, %r73, -4;
	add.s32 	%r75, %r150, %r74;
	st.shared.f32 	[%r75], %f30;
	bra.uni 	$L__BB2_8;
$L__BB2_5:
	setp.eq.s32 	%p2, %r53, 2;
	@%p2 bra 	$L__BB2_4;
	add.s32 	%r58, %r1, -1;
	setp.eq.s32 	%p4, %r2, %r58;
	@%p4 bra 	$L__BB2_8;
	mul.wide.u32 	%rd26, %r2, 4;
	add.s64 	%rd27, %rd6, %rd26;
	ld.global.f32 	%f27, [%rd27];
	add.s32 	%r59, %r2, %r1;
	add.s32 	%r60, %r59, 1;
	shr.u32 	%r61, %r60, 1;
	not.b32 	%r62, %r61;
	add.s32 	%r63, %r1, %r62;
	shl.b32 	%r64, %r63, 2;
	add.s32 	%r65, %r150, %r64;
	st.shared.f32 	[%r65], %f27;
	add.s64 	%rd28, %rd7, %rd26;
	ld.global.f32 	%f28, [%rd28];
	shl.b32 	%r66, %r61, 2;
	add.s32 	%r67, %r150, %r66;
	st.shared.f32 	[%r67], %f28;
$L__BB2_8:
	shl.b64 	%rd38, %rd5, 2;
	add.s64 	%rd8, %rd1, %rd38;
	add.s64 	%rd9, %rd4, %rd38;
	add.s64 	%rd10, %rd3, %rd38;
	add.s64 	%rd11, %rd2, %rd38;
	shr.u32 	%r5, %r1, 1;
	setp.lt.u32 	%p5, %r1, 2;
	@%p5 bra 	$L__BB2_54;
	add.s32 	%r6, %r52, -1;
	mul.wide.u32 	%rd39, %r2, 4;
	add.s64 	%rd12, %rd9, %rd39;
	add.s64 	%rd13, %rd10, %rd39;
	add.s64 	%rd14, %rd11, %rd39;
	add.s64 	%rd15, %rd8, %rd39;
	max.u32 	%r96, %r5, 1;
	and.b32  	%r7, %r96, 3;
	setp.eq.s32 	%p6, %r7, 0;
	mov.u32 	%r149, sharedMemory;
	mov.u32 	%r134, %r5;
	@%p6 bra 	$L__BB2_20;
	sub.s32 	%r128, %r1, %r5;
	neg.s32 	%r127, %r7;
	mov.u32 	%r149, sharedMemory;
	mov.u32 	%r134, %r5;
$L__BB2_11:
	.pragma "nounroll";
	mov.u32 	%r14, %r149;
	mov.u32 	%r13, %r150;
	setp.ge.u32 	%p7, %r134, %r5;
	@%p7 bra 	$L__BB2_19;
	setp.lt.u32 	%p8, %r2, %r134;
	mov.u32 	%r149, %r13;
	mov.u32 	%r150, %r14;
	@%p8 bra 	$L__BB2_19;
	add.s32 	%r98, %r128, -1;
	setp.gt.u32 	%p9, %r2, %r98;
	mov.u32 	%r149, %r13;
	mov.u32 	%r150, %r14;
	@%p9 bra 	$L__BB2_19;
	setp.lt.s32 	%p10, %r3, 1;
	shl.b32 	%r99, %r2, 2;
	add.s32 	%r15, %r14, %r99;
	mov.f32 	%f96, 0f00000000;
	@%p10 bra 	$L__BB2_16;
	ld.shared.f32 	%f96, [%r15+-4];
$L__BB2_16:
	setp.ge.s32 	%p11, %r3, %r6;
	mov.f32 	%f97, 0f00000000;
	@%p11 bra 	$L__BB2_18;
	ld.shared.f32 	%f97, [%r15+4];
$L__BB2_18:
	ld.global.f32 	%f37, [%rd12];
	ld.global.f32 	%f38, [%rd13];
	ld.global.f32 	%f39, [%rd14];
	ld.global.f32 	%f40, [%rd15];
	mul.f32 	%f41, %f97, %f39;
	fma.rn.f32 	%f42, %f96, %f37, %f41;
	sub.f32 	%f43, %f40, %f42;
	div.rn.f32 	%f44, %f43, %f38;
	shl.b32 	%r100, %r2, 2;
	add.s32 	%r101, %r13, %r100;
	st.shared.f32 	[%r101], %f44;
	mov.u32 	%r149, %r13;
	mov.u32 	%r150, %r14;
$L__BB2_19:
	bar.sync 	0;
	add.s32 	%r134, %r134, -1;
	add.s32 	%r128, %r128, 1;
	add.s32 	%r127, %r127, 1;
	setp.ne.s32 	%p12, %r127, 0;
	@%p12 bra 	$L__BB2_11;
$L__BB2_20:
	add.s32 	%r102, %r5, -1;
	setp.lt.u32 	%p13, %r102, 3;
	@%p13 bra 	$L__BB2_54;
	add.s32 	%r140, %r134, 4;
	sub.s32 	%r103, %r1, %r134;
	add.s32 	%r139, %r103, 2;
$L__BB2_22:
	.pragma "nounroll";
	mov.u32 	%r29, %r140;
	add.s32 	%r140, %r29, -4;
	setp.ge.u32 	%p14, %r140, %r5;
	mov.u32 	%r143, %r149;
	mov.u32 	%r144, %r150;
	@%p14 bra 	$L__BB2_30;
	setp.lt.u32 	%p15, %r2, %r140;
	mov.u32 	%r143, %r150;
	mov.u32 	%r144, %r149;
	@%p15 bra 	$L__BB2_30;
	add.s32 	%r104, %r139, -3;
	setp.gt.u32 	%p16, %r2, %r104;
	mov.u32 	%r143, %r150;
	mov.u32 	%r144, %r149;
	@%p16 bra 	$L__BB2_30;
	setp.lt.s32 	%p17, %r3, 1;
	shl.b32 	%r105, %r2, 2;
	add.s32 	%r33, %r149, %r105;
	mov.f32 	%f98, 0f00000000;
	@%p17 bra 	$L__BB2_27;
	ld.shared.f32 	%f98, [%r33+-4];
$L__BB2_27:
	setp.ge.s32 	%p18, %r3, %r6;
	mov.f32 	%f99, 0f00000000;
	@%p18 bra 	$L__BB2_29;
	ld.shared.f32 	%f99, [%r33+4];
$L__BB2_29:
	ld.global.f32 	%f47, [%rd12];
	ld.global.f32 	%f48, [%rd13];
	ld.global.f32 	%f49, [%rd14];
	ld.global.f32 	%f50, [%rd15];
	mul.f32 	%f51, %f99, %f49;
	fma.rn.f32 	%f52, %f98, %f47, %f51;
	sub.f32 	%f53, %f50, %f52;
	div.rn.f32 	%f54, %f53, %f48;
	shl.b32 	%r106, %r2, 2;
	add.s32 	%r107, %r150, %r106;
	st.shared.f32 	[%r107], %f54;
	mov.u32 	%r143, %r150;
	mov.u32 	%r144, %r149;
$L__BB2_30:
	bar.sync 	0;
	add.s32 	%r36, %r29, -5;
	setp.ge.u32 	%p19, %r36, %r5;
	mov.u32 	%r145, %r143;
	mov.u32 	%r146, %r144;
	@%p19 bra 	$L__BB2_37;
	setp.lt.u32 	%p20, %r2, %r36;
	add.s32 	%r108, %r139, -2;
	setp.gt.u32 	%p21, %r2, %r108;
	or.pred  	%p22, %p20, %p21;
	mov.u32 	%r145, %r144;
	mov.u32 	%r146, %r143;
	@%p22 bra 	$L__BB2_37;
	setp.lt.s32 	%p23, %r3, 1;
	shl.b32 	%r109, %r2, 2;
	add.s32 	%r37, %r143, %r109;
	mov.f32 	%f100, 0f00000000;
	@%p23 bra 	$L__BB2_34;
	ld.shared.f32 	%f100, [%r37+-4];
$L__BB2_34:
	setp.ge.s32 	%p24, %r3, %r6;
	mov.f32 	%f101, 0f00000000;
	@%p24 bra 	$L__BB2_36;
	ld.shared.f32 	%f101, [%r37+4];
$L__BB2_36:
	ld.global.f32 	%f57, [%rd12];
	ld.global.f32 	%f58, [%rd13];
	ld.global.f32 	%f59, [%rd14];
	ld.global.f32 	%f60, [%rd15];
	mul.f32 	%f61, %f101, %f59;
	fma.rn.f32 	%f62, %f100, %f57, %f61;
	sub.f32 	%f63, %f60, %f62;
	div.rn.f32 	%f64, %f63, %f58;
	shl.b32 	%r110, %r2, 2;
	add.s32 	%r111, %r144, %r110;
	st.shared.f32 	[%r111], %f64;
	mov.u32 	%r145, %r144;
	mov.u32 	%r146, %r143;
$L__BB2_37:
	bar.sync 	0;
	add.s32 	%r40, %r29, -6;
	setp.ge.u32 	%p25, %r40, %r5;
	mov.u32 	%r147, %r145;
	mov.u32 	%r148, %r146;
	@%p25 bra 	$L__BB2_45;
	setp.lt.u32 	%p26, %r2, %r40;
	mov.u32 	%r147, %r146;
	mov.u32 	%r148, %r145;
	@%p26 bra 	$L__BB2_45;
	add.s32 	%r112, %r139, -1;
	setp.gt.u32 	%p27, %r2, %r112;
	mov.u32 	%r147, %r146;
	mov.u32 	%r148, %r145;
	@%p27 bra 	$L__BB2_45;
	setp.lt.s32 	%p28, %r3, 1;
	shl.b32 	%r113, %r2, 2;
	add.s32 	%r41, %r145, %r113;
	mov.f32 	%f102, 0f00000000;
	@%p28 bra 	$L__BB2_42;
	ld.shared.f32 	%f102, [%r41+-4];
$L__BB2_42:
	setp.ge.s32 	%p29, %r3, %r6;
	mov.f32 	%f103, 0f00000000;
	@%p29 bra 	$L__BB2_44;
	ld.shared.f32 	%f103, [%r41+4];
$L__BB2_44:
	ld.global.f32 	%f67, [%rd12];
	ld.global.f32 	%f68, [%rd13];
	ld.global.f32 	%f69, [%rd14];
	ld.global.f32 	%f70, [%rd15];
	mul.f32 	%f71, %f103, %f69;
	fma.rn.f32 	%f72, %f102, %f67, %f71;
	sub.f32 	%f73, %f70, %f72;
	div.rn.f32 	%f74, %f73, %f68;
	shl.b32 	%r114, %r2, 2;
	add.s32 	%r115, %r146, %r114;
	st.shared.f32 	[%r115], %f74;
	mov.u32 	%r147, %r146;
	mov.u32 	%r148, %r145;
$L__BB2_45:
	bar.sync 	0;
	add.s32 	%r44, %r29, -7;
	setp.ge.u32 	%p30, %r44, %r5;
	mov.u32 	%r149, %r147;
	mov.u32 	%r150, %r148;
	@%p30 bra 	$L__BB2_53;
	setp.lt.u32 	%p31, %r2, %r44;
	mov.u32 	%r149, %r148;
	mov.u32 	%r150, %r147;
	@%p31 bra 	$L__BB2_53;
	setp.gt.u32 	%p32, %r2, %r139;
	mov.u32 	%r149, %r148;
	mov.u32 	%r150, %r147;
	@%p32 bra 	$L__BB2_53;
	setp.lt.s32 	%p33, %r3, 1;
	shl.b32 	%r116, %r2, 2;
	add.s32 	%r45, %r147, %r116;
	mov.f32 	%f104, 0f00000000;
	@%p33 bra 	$L__BB2_50;
	ld.shared.f32 	%f104, [%r45+-4];
$L__BB2_50:
	setp.ge.s32 	%p34, %r3, %r6;
	mov.f32 	%f105, 0f00000000;
	@%p34 bra 	$L__BB2_52;
	ld.shared.f32 	%f105, [%r45+4];
$L__BB2_52:
	ld.global.f32 	%f77, [%rd12];
	ld.global.f32 	%f78, [%rd13];
	ld.global.f32 	%f79, [%rd14];
	ld.global.f32 	%f80, [%rd15];
	mul.f32 	%f81, %f105, %f79;
	fma.rn.f32 	%f82, %f104, %f77, %f81;
	sub.f32 	%f83, %f80, %f82;
	div.rn.f32 	%f84, %f83, %f78;
	shl.b32 	%r117, %r2, 2;
	add.s32 	%r118, %r148, %r117;
	st.shared.f32 	[%r118], %f84;
	mov.u32 	%r149, %r148;
	mov.u32 	%r150, %r147;
$L__BB2_53:
	bar.sync 	0;
	add.s32 	%r139, %r139, 4;
	setp.gt.s32 	%p35, %r140, 4;
	@%p35 bra 	$L__BB2_22;
$L__BB2_54:
	setp.ne.s32 	%p36, %r2, 0;
	shl.b32 	%r119, %r2, 2;
	add.s32 	%r51, %r149, %r119;
	@%p36 bra 	$L__BB2_56;
	add.s32 	%r120, %r1, -1;
	mul.wide.u32 	%rd40, %r120, 4;
	add.s64 	%rd41, %rd6, %rd40;
	ld.global.f32 	%f106, [%rd41];
	bra.uni 	$L__BB2_57;
$L__BB2_56:
	ld.shared.f32 	%f106, [%r51+-4];
$L__BB2_57:
	add.s32 	%r121, %r1, -1;
	setp.ne.s32 	%p37, %r2, %r121;
	@%p37 bra 	$L__BB2_59;
	mul.wide.u32 	%rd42, %r2, 4;
	add.s64 	%rd43, %rd7, %rd42;
	ld.global.f32 	%f107, [%rd43];
	bra.uni 	$L__BB2_60;
$L__BB2_59:
	ld.shared.f32 	%f107, [%r51+4];
$L__BB2_60:
	ld.param.u64 	%rd54, [_Z23_jacobiGpuLowerTrianglePfPKfS1_S1_S1_S1_S1_i_param_0];
	cvta.to.global.u64 	%rd44, %rd54;
	setp.eq.s32 	%p38, %r3, 0;
	selp.f32 	%f85, 0f00000000, %f106, %p38;
	add.s32 	%r122, %r52, -1;
	setp.eq.s32 	%p39, %r3, %r122;
	selp.f32 	%f86, 0f00000000, %f107, %p39;
	cvt.u64.u32 	%rd45, %r2;
	mul.wide.u32 	%rd46, %r2, 4;
	add.s64 	%rd47, %rd9, %rd46;
	ld.global.f32 	%f87, [%rd47];
	add.s64 	%rd48, %rd10, %rd46;
	ld.global.f32 	%f88, [%rd48];
	add.s64 	%rd49, %rd11, %rd46;
	ld.global.f32 	%f89, [%rd49];
	add.s64 	%rd50, %rd8, %rd46;
	ld.global.f32 	%f90, [%rd50];
	mul.f32 	%f91, %f86, %f89;
	fma.rn.f32 	%f92, %f85, %f87, %f91;
	sub.f32 	%f93, %f90, %f92;
	div.rn.f32 	%f94, %f93, %f88;
	add.s32 	%r124, %r150, %r119;
	st.shared.f32 	[%r124], %f94;
	mov.u32 	%r125, sharedMemory;
	add.s32 	%r126, %r125, %r119;
	ld.shared.f32 	%f95, [%r126];
	add.s64 	%rd51, %rd5, %rd45;
	shl.b64 	%rd52, %rd51, 2;
	add.s64 	%rd53, %rd44, %rd52;
	st.global.f32 	[%rd53], %f95;
	ret;

}
	// .globl	_Z24_jacobiGpuShiftedDiamondPfS_PKfS1_S1_S1_i
.visible .entry _Z24_jacobiGpuShiftedDiamondPfS_PKfS1_S1_S1_i(
	.param .u64 .ptr .align 1 _Z24_jacobiGpuShiftedDiamondPfS_PKfS1_S1_S1_i_param_0,
	.param .u64 .ptr .align 1 _Z24_jacobiGpuShiftedDiamondPfS_PKfS1_S1_S1_i_param_1,
	.param .u64 .ptr .align 1 _Z24_jacobiGpuShiftedDiamondPfS_PKfS1_S1_S1_i_param_2,
	.param .u64 .ptr .align 1 _Z24_jacobiGpuShiftedDiamondPfS_PKfS1_S1_S1_i_param_3,
	.param .u64 .ptr .align 1 _Z24_jacobiGpuShiftedDiamondPfS_PKfS1_S1_S1_i_param_4,
	.param .u64 .ptr .align 1 _Z24_jacobiGpuShiftedDiamondPfS_PKfS1_S1_S1_i_param_5,
	.param .u32 _Z24_jacobiGpuShiftedDiamondPfS_PKfS1_S1_S1_i_param_6
)
{
	.reg .pred 	%p<70>;
	.reg .b32 	%r<240>;
	.reg .b32 	%f<197>;
	.reg .b64 	%rd<52>;

	ld.param.u64 	%rd15, [_Z24_jacobiGpuShiftedDiamondPfS_PKfS1_S1_S1_i_param_0];
	ld.param.u64 	%rd16, [_Z24_jacobiGpuShiftedDiamondPfS_PKfS1_S1_S1_i_param_1];
	ld.param.u64 	%rd17, [_Z24_jacobiGpuShiftedDiamondPfS_PKfS1_S1_S1_i_param_2];
	ld.param.u64 	%rd18, [_Z24_jacobiGpuShiftedDiamondPfS_PKfS1_S1_S1_i_param_3];
	ld.param.u64 	%rd19, [_Z24_jacobiGpuShiftedDiamondPfS_PKfS1_S1_S1_i_param_4];
	ld.param.u64 	%rd20, [_Z24_jacobiGpuShiftedDiamondPfS_PKfS1_S1_S1_i_param_5];
	ld.param.u32 	%r83, [_Z24_jacobiGpuShiftedDiamondPfS_PKfS1_S1_S1_i_param_6];
	cvta.to.global.u64 	%rd21, %rd17;
	cvta.to.global.u64 	%rd22, %rd20;
	cvta.to.global.u64 	%rd23, %rd19;
	cvta.to.global.u64 	%rd24, %rd18;
	cvta.to.global.u64 	%rd25, %rd15;
	cvta.to.global.u64 	%rd26, %rd16;
	mov.u32 	%r1, %ntid.x;
	mov.u32 	%r84, %ctaid.x;
	mul.lo.s32 	%r85, %r1, %r84;
	cvt.s64.s32 	%rd27, %r85;
	mul.wide.s32 	%rd28, %r85, 4;
	add.s64 	%rd1, %rd26, %rd28;
	mov.u32 	%r86, %nctaid.x;
	add.s32 	%r87, %r86, -1;
	setp.eq.s32 	%p1, %r84, %r87;
	cvt.u64.u32 	%rd29, %r1;
	add.s64 	%rd30, %rd27, %rd29;
	selp.b64 	%rd31, 0, %rd30, %p1;
	shl.b64 	%rd32, %rd31, 2;
	add.s64 	%rd33, %rd25, %rd32;
	mov.u32 	%r2, %tid.x;
	add.s32 	%r88, %r85, %r2;
	shr.u32 	%r3, %r1, 1;
	add.s32 	%r89, %r88, %r3;
	setp.lt.s32 	%p2, %r89, %r83;
	sub.s32 	%r90, %r2, %r3;
	selp.b32 	%r4, %r89, %r90, %p2;
	cvt.u64.u32 	%rd34, %r3;
	add.s64 	%rd35, %rd27, %rd34;
	shl.b64 	%rd36, %rd35, 2;
	add.s64 	%rd2, %rd21, %rd36;
	add.s64 	%rd3, %rd24, %rd36;
	add.s64 	%rd4, %rd23, %rd36;
	add.s64 	%rd5, %rd22, %rd36;
	shl.b32 	%r91, %r1, 2;
	mov.u32 	%r226, sharedMemory;
	add.s32 	%r239, %r226, %r91;
	and.b32  	%r6, %r2, 3;
	mul.wide.u32 	%rd37, %r2, 4;
	add.s64 	%rd6, %rd1, %rd37;
	add.s64 	%rd7, %rd33, %rd37;
	setp.gt.s32 	%p3, %r6, 1;
	@%p3 bra 	$L__BB3_5;
	setp.eq.s32 	%p5, %r6, 0;
	@%p5 bra 	$L__BB3_2;
	bra.uni 	$L__BB3_3;
$L__BB3_2:
	ld.global.f32 	%f58, [%rd6];
	sub.s32 	%r119, %r1, %r2;
	shl.b32 	%r120, %r119, 1;
	and.b32  	%r121, %r120, -4;
	mov.u32 	%r122, sharedMemory;
	add.s32 	%r123, %r122, %r121;
	st.shared.f32 	[%r123+-4], %f58;
	ld.global.f32 	%f59, [%rd7];
	add.s32 	%r124, %r1, %r2;
	shl.b32 	%r125, %r124, 1;
	and.b32  	%r126, %r125, -4;
	add.s32 	%r127, %r122, %r126;
	st.shared.f32 	[%r127], %f59;
	bra.uni 	$L__BB3_8;
$L__BB3_3:
	ld.global.f32 	%f56, [%rd6];
	add.s32 	%r111, %r2, %r1;
	shl.b32 	%r112, %r111, 1;
	add.s32 	%r113, %r112, 2;
	and.b32  	%r114, %r113, -4;
	xor.b32  	%r115, %r114, -4;
	add.s32 	%r116, %r239, %r115;
	st.shared.f32 	[%r116], %f56;
	ld.global.f32 	%f57, [%rd7];
	mov.u32 	%r117, sharedMemory;
	add.s32 	%r118, %r117, %r114;
	st.shared.f32 	[%r118], %f57;
	bra.uni 	$L__BB3_8;
$L__BB3_4:
	ld.global.f32 	%f54, [%rd6];
	sub.s32 	%r103, %r1, %r2;
	shl.b32 	%r104, %r103, 1;
	and.b32  	%r105, %r104, -4;
	add.s32 	%r106, %r239, %r105;
	st.shared.f32 	[%r106+-4], %f54;
	ld.global.f32 	%f55, [%rd7];
	add.s32 	%r107, %r1, %r2;
	shl.b32 	%r108, %r107, 1;
	and.b32  	%r109, %r108, -4;
	add.s32 	%r110, %r239, %r109;
	st.shared.f32 	[%r110], %f55;
	bra.uni 	$L__BB3_8;
$L__BB3_5:
	setp.eq.s32 	%p4, %r6, 2;
	@%p4 bra 	$L__BB3_4;
	add.s32 	%r93, %r1, -1;
	setp.eq.s32 	%p6, %r2, %r93;
	@%p6 bra 	$L__BB3_8;
	ld.global.f32 	%f52, [%rd6];
	add.s32 	%r94, %r2, %r1;
	add.s32 	%r95, %r94, 1;
	shr.u32 	%r96, %r95, 1;
	not.b32 	%r97, %r96;
	add.s32 	%r98, %r1, %r97;
	shl.b32 	%r99, %r98, 2;
	add.s32 	%r100, %r239, %r99;
	st.shared.f32 	[%r100], %f52;
	ld.global.f32 	%f53, [%rd7];
	shl.b32 	%r101, %r96, 2;
	add.s32 	%r102, %r239, %r101;
	st.shared.f32 	[%r102], %f53;
$L__BB3_8:
	setp.lt.u32 	%p7, %r1, 2;
	mov.u32 	%r227, %r239;
	@%p7 bra 	$L__BB3_54;
	add.s32 	%r7, %r83, -1;
	add.s64 	%rd8, %rd4, %rd37;
	add.s64 	%rd9, %rd5, %rd37;
	add.s64 	%rd10, %rd2, %rd37;
	max.u32 	%r131, %r3, 1;
	and.b32  	%r8, %r131, 3;
	setp.eq.s32 	%p8, %r8, 0;
	mov.u32 	%r226, sharedMemory;
	mov.u32 	%r211, %r3;
	mov.u32 	%r227, %r239;
	@%p8 bra 	$L__BB3_20;
	sub.s32 	%r205, %r1, %r3;
	neg.s32 	%r204, %r8;
	mov.u32 	%r226, sharedMemory;
	mov.u32 	%r211, %r3;
	mov.u32 	%r227, %r239;
$L__BB3_11:
	.pragma "nounroll";
	mov.u32 	%r15, %r226;
	mov.u32 	%r14, %r227;
	setp.ge.u32 	%p9, %r211, %r3;
	@%p9 bra 	$L__BB3_19;
	setp.lt.u32 	%p10, %r2, %r211;
	mov.u32 	%r226, %r14;
	mov.u32 	%r227, %r15;
	@%p10 bra 	$L__BB3_19;
	add.s32 	%r133, %r205, -1;
	setp.gt.u32 	%p11, %r2, %r133;
	mov.u32 	%r226, %r14;
	mov.u32 	%r227, %r15;
	@%p11 bra 	$L__BB3_19;
	setp.lt.s32 	%p12, %r4, 1;
	shl.b32 	%r134, %r2, 2;
	add.s32 	%r16, %r15, %r134;
	mov.f32 	%f174, 0f00000000;
	@%p12 bra 	$L__BB3_16;
	ld.shared.f32 	%f174, [%r16+-4];
$L__BB3_16:
	setp.ge.s32 	%p13, %r4, %r7;
	mov.f32 	%f175, 0f00000000;
	@%p13 bra 	$L__BB3_18;
	ld.shared.f32 	%f175, [%r16+4];
$L__BB3_18:
	mul.wide.u32 	%rd39, %r2, 4;
	add.s64 	%rd40, %rd3, %rd39;
	ld.global.f32 	%f62, [%rd40];
	ld.global.f32 	%f63, [%rd8];
	ld.global.f32 	%f64, [%rd9];
	ld.global.f32 	%f65, [%rd10];
	mul.f32 	%f66, %f175, %f64;
	fma.rn.f32 	%f67, %f174, %f62, %f66;
	sub.f32 	%f68, %f65, %f67;
	div.rn.f32 	%f69, %f68, %f63;
	shl.b32 	%r135, %r2, 2;
	add.s32 	%r136, %r14, %r135;
	st.shared.f32 	[%r136], %f69;
	mov.u32 	%r226, %r14;
	mov.u32 	%r227, %r15;
$L__BB3_19:
	bar.sync 	0;
	add.s32 	%r211, %r211, -1;
	add.s32 	%r205, %r205, 1;
	add.s32 	%r204, %r204, 1;
	setp.ne.s32 	%p14, %r204, 0;
	@%p14 bra 	$L__BB3_11;
$L__BB3_20:
	add.s32 	%r137, %r3, -1;
	setp.lt.u32 	%p15, %r137, 3;
	@%p15 bra 	$L__BB3_54;
	add.s32 	%r217, %r211, 4;
	sub.s32 	%r138, %r1, %r211;
	add.s32 	%r216, %r138, 2;
	mul.wide.u32 	%rd41, %r2, 4;
	add.s64 	%rd42, %rd3, %rd41;
$L__BB3_22:
	.pragma "nounroll";
	mov.u32 	%r30, %r217;
	add.s32 	%r217, %r30, -4;
	setp.ge.u32 	%p16, %r217, %r3;
	mov.u32 	%r220, %r226;
	mov.u32 	%r221, %r227;
	@%p16 bra 	$L__BB3_30;
	setp.lt.u32 	%p17, %r2, %r217;
	mov.u32 	%r220, %r227;
	mov.u32 	%r221, %r226;
	@%p17 bra 	$L__BB3_30;
	add.s32 	%r139, %r216, -3;
	setp.gt.u32 	%p18, %r2, %r139;
	mov.u32 	%r220, %r227;
	mov.u32 	%r221, %r226;
	@%p18 bra 	$L__BB3_30;
	setp.lt.s32 	%p19, %r4, 1;
	shl.b32 	%r140, %r2, 2;
	add.s32 	%r34, %r226, %r140;
	mov.f32 	%f176, 0f00000000;
	@%p19 bra 	$L__BB3_27;
	ld.shared.f32 	%f176, [%r34+-4];
$L__BB3_27:
	setp.ge.s32 	%p20, %r4, %r7;
	mov.f32 	%f177, 0f00000000;
	@%p20 bra 	$L__BB3_29;
	ld.shared.f32 	%f177, [%r34+4];
$L__BB3_29:
	ld.global.f32 	%f72, [%rd42];
	ld.global.f32 	%f73, [%rd8];
	ld.global.f32 	%f74, [%rd9];
	ld.global.f32 	%f75, [%rd10];
	mul.f32 	%f76, %f177, %f74;
	fma.rn.f32 	%f77, %f176, %f72, %f76;
	sub.f32 	%f78, %f75, %f77;
	div.rn.f32 	%f79, %f78, %f73;
	shl.b32 	%r141, %r2, 2;
	add.s32 	%r142, %r227, %r141;
	st.shared.f32 	[%r142], %f79;
	mov.u32 	%r220, %r227;
	mov.u32 	%r221, %r226;
$L__BB3_30:
	bar.sync 	0;
	add.s32 	%r37, %r30, -5;
	setp.ge.u32 	%p21, %r37, %r3;
	mov.u32 	%r222, %r220;
	mov.u32 	%r223, %r221;
	@%p21 bra 	$L__BB3_37;
	setp.lt.u32 	%p22, %r2, %r37;
	add.s32 	%r143, %r216, -2;
	setp.gt.u32 	%p23, %r2, %r143;
	or.pred  	%p24, %p22, %p23;
	mov.u32 	%r222, %r221;
	mov.u32 	%r223, %r220;
	@%p24 bra 	$L__BB3_37;
	setp.lt.s32 	%p25, %r4, 1;
	shl.b32 	%r144, %r2, 2;
	add.s32 	%r38, %r220, %r144;
	mov.f32 	%f178, 0f00000000;
	@%p25 bra 	$L__BB3_34;
	ld.shared.f32 	%f178, [%r38+-4];
$L__BB3_34:
	setp.ge.s32 	%p26, %r4, %r7;
	mov.f32 	%f179, 0f00000000;
	@%p26 bra 	$L__BB3_36;
	ld.shared.f32 	%f179, [%r38+4];
$L__BB3_36:
	ld.global.f32 	%f82, [%rd42];
	ld.global.f32 	%f83, [%rd8];
	ld.global.f32 	%f84, [%rd9];
	ld.global.f32 	%f85, [%rd10];
	mul.f32 	%f86, %f179, %f84;
	fma.rn.f32 	%f87, %f178, %f82, %f86;
	sub.f32 	%f88, %f85, %f87;
	div.rn.f32 	%f89, %f88, %f83;
	shl.b32 	%r145, %r2, 2;
	add.s32 	%r146, %r221, %r145;
	st.shared.f32 	[%r146], %f89;
	mov.u32 	%r222, %r221;
	mov.u32 	%r223, %r220;
$L__BB3_37:
	bar.sync 	0;
	add.s32 	%r41, %r30, -6;
	setp.ge.u32 	%p27, %r41, %r3;
	mov.u32 	%r224, %r222;
	mov.u32 	%r225, %r223;
	@%p27 bra 	$L__BB3_45;
	setp.lt.u32 	%p28, %r2, %r41;
	mov.u32 	%r224, %r223;
	mov.u32 	%r225, %r222;
	@%p28 bra 	$L__BB3_45;
	add.s32 	%r147, %r216, -1;
	setp.gt.u32 	%p29, %r2, %r147;
	mov.u32 	%r224, %r223;
	mov.u32 	%r225, %r222;
	@%p29 bra 	$L__BB3_45;
	setp.lt.s32 	%p30, %r4, 1;
	shl.b32 	%r148, %r2, 2;
	add.s32 	%r42, %r222, %r148;
	mov.f32 	%f180, 0f00000000;
	@%p30 bra 	$L__BB3_42;
	ld.shared.f32 	%f180, [%r42+-4];
$L__BB3_42:
	setp.ge.s32 	%p31, %r4, %r7;
	mov.f32 	%f181, 0f00000000;
	@%p31 bra 	$L__BB3_44;
	ld.shared.f32 	%f181, [%r42+4];
$L__BB3_44:
	ld.global.f32 	%f92, [%rd42];
	ld.global.f32 	%f93, [%rd8];
	ld.global.f32 	%f94, [%rd9];
	ld.global.f32 	%f95, [%rd10];
	mul.f32 	%f96, %f181, %f94;
	fma.rn.f32 	%f97, %f180, %f92, %f96;
	sub.f32 	%f98, %f95, %f97;
	div.rn.f32 	%f99, %f98, %f93;
	shl.b32 	%r149, %r2, 2;
	add.s32 	%r150, %r223, %r149;
	st.shared.f32 	[%r150], %f99;
	mov.u32 	%r224, %r223;
	mov.u32 	%r225, %r222;
$L__BB3_45:
	bar.sync 	0;
	add.s32 	%r45, %r30, -7;
	setp.ge.u32 	%p32, %r45, %r3;
	mov.u32 	%r226, %r224;
	mov.u32 	%r227, %r225;
	@%p32 bra 	$L__BB3_53;
	setp.lt.u32 	%p33, %r2, %r45;
	mov.u32 	%r226, %r225;
	mov.u32 	%r227, %r224;
	@%p33 bra 	$L__BB3_53;
	setp.gt.u32 	%p34, %r2, %r216;
	mov.u32 	%r226, %r225;
	mov.u32 	%r227, %r224;
	@%p34 bra 	$L__BB3_53;
	setp.lt.s32 	%p35, %r4, 1;
	shl.b32 	%r151, %r2, 2;
	add.s32 	%r46, %r224, %r151;
	mov.f32 	%f182, 0f00000000;
	@%p35 bra 	$L__BB3_50;
	ld.shared.f32 	%f182, [%r46+-4];
$L__BB3_50:
	setp.ge.s32 	%p36, %r4, %r7;
	mov.f32 	%f183, 0f00000000;
	@%p36 bra 	$L__BB3_52;
	ld.shared.f32 	%f183, [%r46+4];
$L__BB3_52:
	ld.global.f32 	%f102, [%rd42];
	ld.global.f32 	%f103, [%rd8];
	ld.global.f32 	%f104, [%rd9];
	ld.global.f32 	%f105, [%rd10];
	mul.f32 	%f106, %f183, %f104;
	fma.rn.f32 	%f107, %f182, %f102, %f106;
	sub.f32 	%f108, %f105, %f107;
	div.rn.f32 	%f109, %f108, %f103;
	shl.b32 	%r152, %r2, 2;
	add.s32 	%r153, %r225, %r152;
	st.shared.f32 	[%r153], %f109;
	mov.u32 	%r226, %r225;
	mov.u32 	%r227, %r224;
$L__BB3_53:
	bar.sync 	0;
	add.s32 	%r216, %r216, 4;
	setp.gt.s32 	%p37, %r217, 4;
	@%p37 bra 	$L__BB3_22;
$L__BB3_54:
	setp.ne.s32 	%p38, %r2, 0;
	shl.b32 	%r154, %r2, 2;
	add.s32 	%r52, %r226, %r154;
	@%p38 bra 	$L__BB3_56;
	add.s32 	%r155, %r1, -1;
	mul.wide.u32 	%rd49, %r155, 4;
	add.s64 	%rd50, %rd1, %rd49;
	ld.global.f32 	%f184, [%rd50];
	bra.uni 	$L__BB3_57;
$L__BB3_56:
	ld.shared.f32 	%f184, [%r52+-4];
$L__BB3_57:
	add.s32 	%r156, %r1, -1;
	setp.ne.s32 	%p39, %r2, %r156;
	@%p39 bra 	$L__BB3_59;
	ld.global.f32 	%f185, [%rd7];
	bra.uni 	$L__BB3_60;
$L__BB3_59:
	ld.shared.f32 	%f185, [%r52+4];
$L__BB3_60:
	setp.eq.s32 	%p40, %r4, 0;
	selp.f32 	%f110, 0f00000000, %f184, %p40;
	add.s32 	%r53, %r83, -1;
	setp.eq.s32 	%p41, %r4, %r53;
	selp.f32 	%f111, 0f00000000, %f185, %p41;
	mul.wide.u32 	%rd51, %r2, 4;
	add.s64 	%rd11, %rd3, %rd51;
	ld.global.f32 	%f112, [%rd11];
	add.s64 	%rd12, %rd4, %rd51;
	ld.global.f32 	%f113, [%rd12];
	add.s64 	%rd13, %rd5, %rd51;
	ld.global.f32 	%f114, [%rd13];
	add.s64 	%rd14, %rd2, %rd51;
	ld.global.f32 	%f115, [%rd14];
	mul.f32 	%f116, %f111, %f114;
	fma.rn.f32 	%f117, %f110, %f112, %f116;
	sub.f32 	%f118, %f115, %f117;
	div.rn.f32 	%f119, %f118, %f113;
	add.s32 	%r159, %r227, %r154;
	st.shared.f32 	[%r159], %f119;
	setp.lt.u32 	%p42, %r1, 4;
	mov.u32 	%r238, sharedMemory;
	@%p42 bra 	$L__BB3_103;
	add.s32 	%r54, %r3, -1;
	add.s32 	%r161, %r3, -2;
	and.b32  	%r55, %r54, 3;
	setp.lt.u32 	%p43, %r161, 3;
	mov.b32 	%r235, 1;
	@%p43 bra 	$L__BB3_93;
	and.b32  	%r56, %r54, -4;
	add.s32 	%r59, %r239, %r154;
	mov.u32 	%r164, sharedMemory;
	add.s32 	%r58, %r164, %r154;
	add.s32 	%r230, %r1, -2;
	mov.b32 	%r231, 0;
$L__BB3_63:
	.pragma "nounroll";
	add.s32 	%r63, %r231, 1;
	setp.lt.u32 	%p44, %r2, %r63;
	@%p44 bra 	$L__BB3_70;
	setp.gt.u32 	%p45, %r2, %r230;
	@%p45 bra 	$L__BB3_70;
	setp.lt.s32 	%p46, %r4, 1;
	mov.f32 	%f186, 0f00000000;
	@%p46 bra 	$L__BB3_67;
	ld.shared.f32 	%f186, [%r58+-4];
$L__BB3_67:
	setp.ge.s32 	%p47, %r4, %r53;
	mov.f32 	%f187, 0f00000000;
	@%p47 bra 	$L__BB3_69;
	ld.shared.f32 	%f187, [%r58+4];
$L__BB3_69:
	ld.global.f32 	%f122, [%rd11];
	ld.global.f32 	%f123, [%rd12];
	ld.global.f32 	%f124, [%rd13];
	ld.global.f32 	%f125, [%rd14];
	mul.f32 	%f126, %f187, %f124;
	fma.rn.f32 	%f127, %f186, %f122, %f126;
	sub.f32 	%f128, %f125, %f127;
	div.rn.f32 	%f129, %f128, %f123;
	st.shared.f32 	[%r59], %f129;
$L__BB3_70:
	bar.sync 	0;
	setp.le.u32 	%p48, %r2, %r63;
	@%p48 bra 	$L__BB3_77;
	add.s32 	%r165, %r230, -1;
	setp.gt.u32 	%p49, %r2, %r165;
	@%p49 bra 	$L__BB3_77;
	setp.lt.s32 	%p50, %r4, 1;
	mov.f32 	%f188, 0f00000000;
	@%p50 bra 	$L__BB3_74;
	ld.shared.f32 	%f188, [%r59+-4];
$L__BB3_74:
	setp.ge.s32 	%p51, %r4, %r53;
	mov.f32 	%f189, 0f00000000;
	@%p51 bra 	$L__BB3_76;
	ld.shared.f32 	%f189, [%r59+4];
$L__BB3_76:
	ld.global.f32 	%f132, [%rd11];
	ld.global.f32 	%f133, [%rd12];
	ld.global.f32 	%f134, [%rd13];
	ld.global.f32 	%f135, [%rd14];
	mul.f32 	%f136, %f189, %f134;
	fma.rn.f32 	%f137, %f188, %f132, %f136;
	sub.f32 	%f138, %f135, %f137;
	div.rn.f32 	%f139, %f138, %f133;
	st.shared.f32 	[%r58], %f139;
$L__BB3_77:
	bar.sync 	0;
	add.s32 	%r64, %r63, 2;
	setp.lt.u32 	%p52, %r2, %r64;
	@%p52 bra 	$L__BB3_84;
	add.s32 	%r166, %r230, -2;
	setp.gt.u32 	%p53, %r2, %r166;
	@%p53 bra 	$L__BB3_84;
	setp.lt.s32 	%p54, %r4, 1;
	mov.f32 	%f190, 0f00000000;
	@%p54 bra 	$L__BB3_81;
	ld.shared.f32 	%f190, [%r58+-4];
$L__BB3_81:
	setp.ge.s32 	%p55, %r4, %r53;
	mov.f32 	%f191, 0f00000000;
	@%p55 bra 	$L__BB3_83;
	ld.shared.f32 	%f191, [%r58+4];
$L__BB3_83:
	ld.global.f32 	%f142, [%rd11];
	ld.global.f32 	%f143, [%rd12];
	ld.global.f32 	%f144, [%rd13];
	ld.global.f32 	%f145, [%rd14];
	mul.f32 	%f146, %f191, %f144;
	fma.rn.f32 	%f147, %f190, %f142, %f146;
	sub.f32 	%f148, %f145, %f147;
	div.rn.f32 	%f149, %f148, %f143;
	st.shared.f32 	[%r59], %f149;
$L__BB3_84:
	bar.sync 	0;
	add.s32 	%r65, %r64, 1;
	setp.lt.u32 	%p56, %r2, %r65;
	@%p56 bra 	$L__BB3_91;
	add.s32 	%r167, %r230, -3;
	setp.gt.u32 	%p57, %r2, %r167;
	@%p57 bra 	$L__BB3_91;
	setp.lt.s32 	%p58, %r4, 1;
	mov.f32 	%f192, 0f00000000;
	@%p58 bra 	$L__BB3_88;
	ld.shared.f32 	%f192, [%r59+-4];
$L__BB3_88:
	setp.ge.s32 	%p59, %r4, %r53;
	mov.f32 	%f193, 0f00000000;
	@%p59 bra 	$L__BB3_90;
	ld.shared.f32 	%f193, [%r59+4];
$L__BB3_90:
	ld.global.f32 	%f152, [%rd11];
	ld.global.f32 	%f153, [%rd12];
	ld.global.f32 	%f154, [%rd13];
	ld.global.f32 	%f155, [%rd14];
	mul.f32 	%f156, %f193, %f154;
	fma.rn.f32 	%f157, %f192, %f152, %f156;
	sub.f32 	%f158, %f155, %f157;
	div.rn.f32 	%f159, %f158, %f153;
	st.shared.f32 	[%r58], %f159;
$L__BB3_91:
	bar.sync 	0;
	add.s32 	%r231, %r231, 4;
	add.s32 	%r230, %r230, -4;
	setp.ne.s32 	%p60, %r65, %r56;
	@%p60 bra 	$L__BB3_63;
	add.s32 	%r235, %r231, 1;
$L__BB3_93:
	setp.eq.s32 	%p61, %r55, 0;
	@%p61 bra 	$L__BB3_103;
	sub.s32 	%r234, %r1, %r235;
	neg.s32 	%r233, %r55;
	mov.u32 	%r238, sharedMemory;
	mov.u32 	%r236, %r239;
$L__BB3_95:
	.pragma "nounroll";
	mov.u32 	%r239, %r238;
	mov.u32 	%r238, %r236;
	setp.lt.u32 	%p62, %r2, %r235;
	@%p62 bra 	$L__BB3_102;
	add.s32 	%r170, %r234, -1;
	setp.gt.u32 	%p63, %r2, %r170;
	@%p63 bra 	$L__BB3_102;
	setp.lt.s32 	%p64, %r4, 1;
	add.s32 	%r77, %r239, %r154;
	mov.f32 	%f194, 0f00000000;
	@%p64 bra 	$L__BB3_99;
	ld.shared.f32 	%f194, [%r77+-4];
$L__BB3_99:
	setp.ge.s32 	%p65, %r4, %r53;
	mov.f32 	%f195, 0f00000000;
	@%p65 bra 	$L__BB3_101;
	ld.shared.f32 	%f195, [%r77+4];
$L__BB3_101:
	ld.global.f32 	%f162, [%rd11];
	ld.global.f32 	%f163, [%rd12];
	ld.global.f32 	%f164, [%rd13];
	ld.global.f32 	%f165, [%rd14];
	mul.f32 	%f166, %f195, %f164;
	fma.rn.f32 	%f167, %f194, %f162, %f166;
	sub.f32 	%f168, %f165, %f167;
	div.rn.f32 	%f169, %f168, %f163;
	add.s32 	%r173, %r238, %r154;
	st.shared.f32 	[%r173], %f169;
$L__BB3_102:
	bar.sync 	0;
	add.s32 	%r235, %r235, 1;
	add.s32 	%r234, %r234, -1;
	add.s32 	%r233, %r233, 1;
	setp.ne.s32 	%p66, %r233, 0;
	mov.u32 	%r236, %r239;
	@%p66 bra 	$L__BB3_95;
$L__BB3_103:
	setp.gt.s32 	%p67, %r6, 1;
	@%p67 bra 	$L__BB3_108;
	setp.eq.s32 	%p69, %r6, 0;
	@%p69 bra 	$L__BB3_105;
	bra.uni 	$L__BB3_106;
$L__BB3_105:
	shr.u32 	%r197, %r2, 1;
	shl.b32 	%r198, %r197, 2;
	add.s32 	%r199, %r239, %r198;
	ld.shared.f32 	%f173, [%r199];
	st.global.f32 	[%rd6], %f173;
	not.b32 	%r200, %r197;
	add.s32 	%r201, %r1, %r200;
	shl.b32 	%r202, %r201, 2;
	add.s32 	%r203, %r239, %r202;
	ld.shared.f32 	%f196, [%r203];
	bra.uni 	$L__BB3_110;
$L__BB3_106:
	add.s32 	%r189, %r2, 1;
	shr.u32 	%r190, %r189, 1;
	shl.b32 	%r191, %r190, 2;
	add.s32 	%r192, %r239, %r191;
	ld.shared.f32 	%f172, [%r192];
	st.global.f32 	[%rd6], %f172;
	not.b32 	%r193, %r190;
	add.s32 	%r194, %r1, %r193;
	shl.b32 	%r195, %r194, 2;
	add.s32 	%r196, %r239, %r195;
	ld.shared.f32 	%f196, [%r196];
	bra.uni 	$L__BB3_110;
$L__BB3_107:
	shr.u32 	%r182, %r2, 1;
	shl.b32 	%r183, %r182, 2;
	add.s32 	%r184, %r238, %r183;
	ld.shared.f32 	%f171, [%r184];
	st.global.f32 	[%rd6], %f171;
	not.b32 	%r185, %r182;
	add.s32 	%r186, %r1, %r185;
	shl.b32 	%r187, %r186, 2;
	add.s32 	%r188, %r238, %r187;
	ld.shared.f32 	%f196, [%r188];
	bra.uni 	$L__BB3_110;
$L__BB3_108:
	setp.eq.s32 	%p68, %r6, 2;
	@%p68 bra 	$L__BB3_107;
	add.s32 	%r174, %r2, 1;
	shr.u32 	%r175, %r174, 1;
	shl.b32 	%r176, %r175, 2;
	add.s32 	%r177, %r238, %r176;
	ld.shared.f32 	%f170, [%r177];
	st.global.f32 	[%rd6], %f170;
	not.b32 	%r178, %r175;
	add.s32 	%r179, %r1, %r178;
	shl.b32 	%r180, %r179, 2;
	add.s32 	%r181, %r238, %r180;
	ld.shared.f32 	%f196, [%r181];
$L__BB3_110:
	st.global.f32 	[%rd7], %f196;
	ret;

}
	// .globl	_Z17_jacobiGpuDiamondPfS_PKfS1_S1_S1_i
.visible .entry _Z17_jacobiGpuDiamondPfS_PKfS1_S1_S1_i(
	.param .u64 .ptr .align 1 _Z17_jacobiGpuDiamondPfS_PKfS1_S1_S1_i_param_0,
	.param .u64 .ptr .align 1 _Z17_jacobiGpuDiamondPfS_PKfS1_S1_S1_i_param_1,
	.param .u64 .ptr .align 1 _Z17_jacobiGpuDiamondPfS_PKfS1_S1_S1_i_param_2,
	.param .u64 .ptr .align 1 _Z17_jacobiGpuDiamondPfS_PKfS1_S1_S1_i_param_3,
	.param .u64 .ptr .align 1 _Z17_jacobiGpuDiamondPfS_PKfS1_S1_S1_i_param_4,
	.param .u64 .ptr .align 1 _Z17_jacobiGpuDiamondPfS_PKfS1_S1_S1_i_param_5,
	.param .u32 _Z17_jacobiGpuDiamondPfS_PKfS1_S1_S1_i_param_6
)
{
	.reg .pred 	%p<68>;
	.reg .b32 	%r<237>;
	.reg .b32 	%f<197>;
	.reg .b64 	%rd<36>;

	ld.param.u64 	%rd17, [_Z17_jacobiGpuDiamondPfS_PKfS1_S1_S1_i_param_0];
	ld.param.u64 	%rd18, [_Z17_jacobiGpuDiamondPfS_PKfS1_S1_S1_i_param_1];
	ld.param.u64 	%rd19, [_Z17_jacobiGpuDiamondPfS_PKfS1_S1_S1_i_param_2];
	ld.param.u64 	%rd16, [_Z17_jacobiGpuDiamondPfS_PKfS1_S1_S1_i_param_3];
	ld.param.u64 	%rd20, [_Z17_jacobiGpuDiamondPfS_PKfS1_S1_S1_i_param_4];
	ld.param.u64 	%rd21, [_Z17_jacobiGpuDiamondPfS_PKfS1_S1_S1_i_param_5];
	cvta.to.global.u64 	%rd22, %rd19;
	cvta.to.global.u64 	%rd23, %rd21;
	cvta.to.global.u64 	%rd24, %rd20;
	cvta.to.global.u64 	%rd1, %rd16;
	cvta.to.global.u64 	%rd25, %rd18;
	cvta.to.global.u64 	%rd26, %rd17;
	mov.u32 	%r1, %ntid.x;
	mov.u32 	%r84, %ctaid.x;
	mul.lo.s32 	%r85, %r1, %r84;
	mul.wide.s32 	%rd27, %r85, 4;
	add.s64 	%rd2, %rd26, %rd27;
	add.s64 	%rd28, %rd25, %rd27;
	add.s64 	%rd3, %rd22, %rd27;
	add.s64 	%rd4, %rd24, %rd27;
	add.s64 	%rd5, %rd23, %rd27;
	mov.u32 	%r2, %tid.x;
	add.s32 	%r3, %r85, %r2;
	shl.b32 	%r86, %r1, 2;
	mov.u32 	%r223, sharedMemory;
	add.s32 	%r236, %r223, %r86;
	and.b32  	%r5, %r2, 3;
	mul.wide.u32 	%rd29, %r2, 4;
	add.s64 	%rd6, %rd2, %rd29;
	add.s64 	%rd7, %rd28, %rd29;
	setp.gt.s32 	%p1, %r5, 1;
	@%p1 bra 	$L__BB4_5;
	setp.eq.s32 	%p3, %r5, 0;
	@%p3 bra 	$L__BB4_2;
	bra.uni 	$L__BB4_3;
$L__BB4_2:
	ld.global.f32 	%f58, [%rd6];
	sub.s32 	%r114, %r1, %r2;
	shl.b32 	%r115, %r114, 1;
	and.b32  	%r116, %r115, -4;
	mov.u32 	%r117, sharedMemory;
	add.s32 	%r118, %r117, %r116;
	st.shared.f32 	[%r118+-4], %f58;
	ld.global.f32 	%f59, [%rd7];
	add.s32 	%r119, %r1, %r2;
	shl.b32 	%r120, %r119, 1;
	and.b32  	%r121, %r120, -4;
	add.s32 	%r122, %r117, %r121;
	st.shared.f32 	[%r122], %f59;
	bra.uni 	$L__BB4_8;
$L__BB4_3:
	ld.global.f32 	%f56, [%rd6];
	add.s32 	%r106, %r2, %r1;
	shl.b32 	%r107, %r106, 1;
	add.s32 	%r108, %r107, 2;
	and.b32  	%r109, %r108, -4;
	xor.b32  	%r110, %r109, -4;
	add.s32 	%r111, %r236, %r110;
	st.shared.f32 	[%r111], %f56;
	ld.global.f32 	%f57, [%rd7];
	mov.u32 	%r112, sharedMemory;
	add.s32 	%r113, %r112, %r109;
	st.shared.f32 	[%r113], %f57;
	bra.uni 	$L__BB4_8;
$L__BB4_4:
	ld.global.f32 	%f54, [%rd6];
	sub.s32 	%r98, %r1, %r2;
	shl.b32 	%r99, %r98, 1;
	and.b32  	%r100, %r99, -4;
	add.s32 	%r101, %r236, %r100;
	st.shared.f32 	[%r101+-4], %f54;
	ld.global.f32 	%f55, [%rd7];
	add.s32 	%r102, %r1, %r2;
	shl.b32 	%r103, %r102, 1;
	and.b32  	%r104, %r103, -4;
	add.s32 	%r105, %r236, %r104;
	st.shared.f32 	[%r105], %f55;
	bra.uni 	$L__BB4_8;
$L__BB4_5:
	setp.eq.s32 	%p2, %r5, 2;
	@%p2 bra 	$L__BB4_4;
	add.s32 	%r88, %r1, -1;
	setp.eq.s32 	%p4, %r2, %r88;
	@%p4 bra 	$L__BB4_8;
	ld.global.f32 	%f52, [%rd6];
	add.s32 	%r89, %r2, %r1;
	add.s32 	%r90, %r89, 1;
	shr.u32 	%r91, %r90, 1;
	not.b32 	%r92, %r91;
	add.s32 	%r93, %r1, %r92;
	shl.b32 	%r94, %r93, 2;
	add.s32 	%r95, %r236, %r94;
	st.shared.f32 	[%r95], %f52;
	ld.global.f32 	%f53, [%rd7];
	shl.b32 	%r96, %r91, 2;
	add.s32 	%r97, %r236, %r96;
	st.shared.f32 	[%r97], %f53;
$L__BB4_8:
	shr.u32 	%r6, %r1, 1;
	setp.lt.u32 	%p5, %r1, 2;
	mov.u32 	%r224, %r236;
	@%p5 bra 	$L__BB4_54;
	ld.param.u32 	%r199, [_Z17_jacobiGpuDiamondPfS_PKfS1_S1_S1_i_param_6];
	add.s32 	%r7, %r199, -1;
	add.s64 	%rd8, %rd1, %rd29;
	add.s64 	%rd9, %rd4, %rd29;
	add.s64 	%rd10, %rd5, %rd29;
	add.s64 	%rd11, %rd3, %rd29;
	max.u32 	%r126, %r6, 1;
	and.b32  	%r8, %r126, 3;
	setp.eq.s32 	%p6, %r8, 0;
	mov.u32 	%r223, sharedMemory;
	mov.u32 	%r208, %r6;
	mov.u32 	%r224, %r236;
	@%p6 bra 	$L__BB4_20;
	sub.s32 	%r202, %r1, %r6;
	neg.s32 	%r201, %r8;
	mov.u32 	%r223, sharedMemory;
	mov.u32 	%r208, %r6;
	mov.u32 	%r224, %r236;
$L__BB4_11:
	.pragma "nounroll";
	mov.u32 	%r15, %r223;
	mov.u32 	%r14, %r224;
	setp.ge.u32 	%p7, %r208, %r6;
	@%p7 bra 	$L__BB4_19;
	setp.lt.u32 	%p8, %r2, %r208;
	mov.u32 	%r223, %r14;
	mov.u32 	%r224, %r15;
	@%p8 bra 	$L__BB4_19;
	add.s32 	%r128, %r202, -1;
	setp.gt.u32 	%p9, %r2, %r128;
	mov.u32 	%r223, %r14;
	mov.u32 	%r224, %r15;
	@%p9 bra 	$L__BB4_19;
	setp.lt.s32 	%p10, %r3, 1;
	shl.b32 	%r129, %r2, 2;
	add.s32 	%r16, %r15, %r129;
	mov.f32 	%f174, 0f00000000;
	@%p10 bra 	$L__BB4_16;
	ld.shared.f32 	%f174, [%r16+-4];
$L__BB4_16:
	setp.ge.s32 	%p11, %r3, %r7;
	mov.f32 	%f175, 0f00000000;
	@%p11 bra 	$L__BB4_18;
	ld.shared.f32 	%f175, [%r16+4];
$L__BB4_18:
	ld.global.f32 	%f62, [%rd8];
	ld.global.f32 	%f63, [%rd9];
	ld.global.f32 	%f64, [%rd10];
	ld.global.f32 	%f65, [%rd11];
	mul.f32 	%f66, %f175, %f64;
	fma.rn.f32 	%f67, %f174, %f62, %f66;
	sub.f32 	%f68, %f65, %f67;
	div.rn.f32 	%f69, %f68, %f63;
	shl.b32 	%r130, %r2, 2;
	add.s32 	%r131, %r14, %r130;
	st.shared.f32 	[%r131], %f69;
	mov.u32 	%r223, %r14;
	mov.u32 	%r224, %r15;
$L__BB4_19:
	bar.sync 	0;
	add.s32 	%r208, %r208, -1;
	add.s32 	%r202, %r202, 1;
	add.s32 	%r201, %r201, 1;
	setp.ne.s32 	%p12, %r201, 0;
	@%p12 bra 	$L__BB4_11;
$L__BB4_20:
	add.s32 	%r132, %r6, -1;
	setp.lt.u32 	%p13, %r132, 3;
	@%p13 bra 	$L__BB4_54;
	add.s32 	%r214, %r208, 4;
	sub.s32 	%r133, %r1, %r208;
	add.s32 	%r213, %r133, 2;
$L__BB4_22:
	.pragma "nounroll";
	mov.u32 	%r30, %r214;
	add.s32 	%r214, %r30, -4;
	setp.ge.u32 	%p14, %r214, %r6;
	mov.u32 	%r217, %r223;
	mov.u32 	%r218, %r224;
	@%p14 bra 	$L__BB4_30;
	setp.lt.u32 	%p15, %r2, %r214;
	mov.u32 	%r217, %r224;
	mov.u32 	%r218, %r223;
	@%p15 bra 	$L__BB4_30;
	add.s32 	%r134, %r213, -3;
	setp.gt.u32 	%p16, %r2, %r134;
	mov.u32 	%r217, %r224;
	mov.u32 	%r218, %r223;
	@%p16 bra 	$L__BB4_30;
	setp.lt.s32 	%p17, %r3, 1;
	shl.b32 	%r135, %r2, 2;
	add.s32 	%r34, %r223, %r135;
	mov.f32 	%f176, 0f00000000;
	@%p17 bra 	$L__BB4_27;
	ld.shared.f32 	%f176, [%r34+-4];
$L__BB4_27:
	setp.ge.s32 	%p18, %r3, %r7;
	mov.f32 	%f177, 0f00000000;
	@%p18 bra 	$L__BB4_29;
	ld.shared.f32 	%f177, [%r34+4];
$L__BB4_29:
	ld.global.f32 	%f72, [%rd8];
	ld.global.f32 	%f73, [%rd9];
	ld.global.f32 	%f74, [%rd10];
	ld.global.f32 	%f75, [%rd11];
	mul.f32 	%f76, %f177, %f74;
	fma.rn.f32 	%f77, %f176, %f72, %f76;
	sub.f32 	%f78, %f75, %f77;
	div.rn.f32 	%f79, %f78, %f73;
	shl.b32 	%r136, %r2, 2;
	add.s32 	%r137, %r224, %r136;
	st.shared.f32 	[%r137], %f79;
	mov.u32 	%r217, %r224;
	mov.u32 	%r218, %r223;
$L__BB4_30:
	bar.sync 	0;
	add.s32 	%r37, %r30, -5;
	setp.ge.u32 	%p19, %r37, %r6;
	mov.u32 	%r219, %r217;
	mov.u32 	%r220, %r218;
	@%p19 bra 	$L__BB4_37;
	setp.lt.u32 	%p20, %r2, %r37;
	add.s32 	%r138, %r213, -2;
	setp.gt.u32 	%p21, %r2, %r138;
	or.pred  	%p22, %p20, %p21;
	mov.u32 	%r219, %r218;
	mov.u32 	%r220, %r217;
	@%p22 bra 	$L__BB4_37;
	setp.lt.s32 	%p23, %r3, 1;
	shl.b32 	%r139, %r2, 2;
	add.s32 	%r38, %r217, %r139;
	mov.f32 	%f178, 0f00000000;
	@%p23 bra 	$L__BB4_34;
	ld.shared.f32 	%f178, [%r38+-4];
$L__BB4_34:
	setp.ge.s32 	%p24, %r3, %r7;
	mov.f32 	%f179, 0f00000000;
	@%p24 bra 	$L__BB4_36;
	ld.shared.f32 	%f179, [%r38+4];
$L__BB4_36:
	ld.global.f32 	%f82, [%rd8];
	ld.global.f32 	%f83, [%rd9];
	ld.global.f32 	%f84, [%rd10];
	ld.global.f32 	%f85, [%rd11];
	mul.f32 	%f86, %f179, %f84;
	fma.rn.f32 	%f87, %f178, %f82, %f86;
	sub.f32 	%f88, %f85, %f87;
	div.rn.f32 	%f89, %f88, %f83;
	shl.b32 	%r140, %r2, 2;
	add.s32 	%r141, %r218, %r140;
	st.shared.f32 	[%r141], %f89;
	mov.u32 	%r219, %r218;
	mov.u32 	%r220, %r217;
$L__BB4_37:
	bar.sync 	0;
	add.s32 	%r41, %r30, -6;
	setp.ge.u32 	%p25, %r41, %r6;
	mov.u32 	%r221, %r219;
	mov.u32 	%r222, %r220;
	@%p25 bra 	$L__BB4_45;
	setp.lt.u32 	%p26, %r2, %r41;
	mov.u32 	%r221, %r220;
	mov.u32 	%r222, %r219;
	@%p26 bra 	$L__BB4_45;
	add.s32 	%r142, %r213, -1;
	setp.gt.u32 	%p27, %r2, %r142;
	mov.u32 	%r221, %r220;
	mov.u32 	%r222, %r219;
	@%p27 bra 	$L__BB4_45;
	setp.lt.s32 	%p28, %r3, 1;
	shl.b32 	%r143, %r2, 2;
	add.s32 	%r42, %r219, %r143;
	mov.f32 	%f180, 0f00000000;
	@%p28 bra 	$L__BB4_42;
	ld.shared.f32 	%f180, [%r42+-4];
$L__BB4_42:
	setp.ge.s32 	%p29, %r3, %r7;
	mov.f32 	%f181, 0f00000000;
	@%p29 bra 	$L__BB4_44;
	ld.shared.f32 	%f181, [%r42+4];
$L__BB4_44:
	ld.global.f32 	%f92, [%rd8];
	ld.global.f32 	%f93, [%rd9];
	ld.global.f32 	%f94, [%rd10];
	ld.global.f32 	%f95, [%rd11];
	mul.f32 	%f96, %f181, %f94;
	fma.rn.f32 	%f97, %f180, %f92, %f96;
	sub.f32 	%f98, %f95, %f97;
	div.rn.f32 	%f99, %f98, %f93;
	shl.b32 	%r144, %r2, 2;
	add.s32 	%r145, %r220, %r144;
	st.shared.f32 	[%r145], %f99;
	mov.u32 	%r221, %r220;
	mov.u32 	%r222, %r219;
$L__BB4_45:
	bar.sync 	0;
	add.s32 	%r45, %r30, -7;
	setp.ge.u32 	%p30, %r45, %r6;
	mov.u32 	%r223, %r221;
	mov.u32 	%r224, %r222;
	@%p30 bra 	$L__BB4_53;
	setp.lt.u32 	%p31, %r2, %r45;
	mov.u32 	%r223, %r222;
	mov.u32 	%r224, %r221;
	@%p31 bra 	$L__BB4_53;
	setp.gt.u32 	%p32, %r2, %r213;
	mov.u32 	%r223, %r222;
	mov.u32 	%r224, %r221;
	@%p32 bra 	$L__BB4_53;
	setp.lt.s32 	%p33, %r3, 1;
	shl.b32 	%r146, %r2, 2;
	add.s32 	%r46, %r221, %r146;
	mov.f32 	%f182, 0f00000000;
	@%p33 bra 	$L__BB4_50;
	ld.shared.f32 	%f182, [%r46+-4];
$L__BB4_50:
	setp.ge.s32 	%p34, %r3, %r7;
	mov.f32 	%f183, 0f00000000;
	@%p34 bra 	$L__BB4_52;
	ld.shared.f32 	%f183, [%r46+4];
$L__BB4_52:
	ld.global.f32 	%f102, [%rd8];
	ld.global.f32 	%f103, [%rd9];
	ld.global.f32 	%f104, [%rd10];
	ld.global.f32 	%f105, [%rd11];
	mul.f32 	%f106, %f183, %f104;
	fma.rn.f32 	%f107, %f182, %f102, %f106;
	sub.f32 	%f108, %f105, %f107;
	div.rn.f32 	%f109, %f108, %f103;
	shl.b32 	%r147, %r2, 2;
	add.s32 	%r148, %r222, %r147;
	st.shared.f32 	[%r148], %f109;
	mov.u32 	%r223, %r222;
	mov.u32 	%r224, %r221;
$L__BB4_53:
	bar.sync 	0;
	add.s32 	%r213, %r213, 4;
	setp.gt.s32 	%p35, %r214, 4;
	@%p35 bra 	$L__BB4_22;
$L__BB4_54:
	setp.ne.s32 	%p36, %r2, 0;
	shl.b32 	%r149, %r2, 2;
	add.s32 	%r52, %r223, %r149;
	@%p36 bra 	$L__BB4_56;
	add.s32 	%r150, %r1, -1;
	mul.wide.u32 	%rd31, %r150, 4;
	add.s64 	%rd32, %rd2, %rd31;
	ld.global.f32 	%f184, [%rd32];
	bra.uni 	$L__BB4_57;
$L__BB4_56:
	ld.shared.f32 	%f184, [%r52+-4];
$L__BB4_57:
	add.s32 	%r151, %r1, -1;
	setp.ne.s32 	%p37, %r2, %r151;
	@%p37 bra 	$L__BB4_59;
	ld.global.f32 	%f185, [%rd7];
	bra.uni 	$L__BB4_60;
$L__BB4_59:
	ld.shared.f32 	%f185, [%r52+4];
$L__BB4_60:
	ld.param.u32 	%r200, [_Z17_jacobiGpuDiamondPfS_PKfS1_S1_S1_i_param_6];
	ld.param.u64 	%rd35, [_Z17_jacobiGpuDiamondPfS_PKfS1_S1_S1_i_param_3];
	setp.eq.s32 	%p38, %r3, 0;
	selp.f32 	%f110, 0f00000000, %f184, %p38;
	add.s32 	%r53, %r200, -1;
	setp.eq.s32 	%p39, %r3, %r53;
	selp.f32 	%f111, 0f00000000, %f185, %p39;
	cvta.to.global.u64 	%rd33, %rd35;
	mul.wide.u32 	%rd34, %r2, 4;
	add.s64 	%rd12, %rd33, %rd34;
	ld.global.f32 	%f112, [%rd12];
	add.s64 	%rd13, %rd4, %rd34;
	ld.global.f32 	%f113, [%rd13];
	add.s64 	%rd14, %rd5, %rd34;
	ld.global.f32 	%f114, [%rd14];
	add.s64 	%rd15, %rd3, %rd34;
	ld.global.f32 	%f115, [%rd15];
	mul.f32 	%f116, %f111, %f114;
	fma.rn.f32 	%f117, %f110, %f112, %f116;
	sub.f32 	%f118, %f115, %f117;
	div.rn.f32 	%f119, %f118, %f113;
	add.s32 	%r154, %r224, %r149;
	st.shared.f32 	[%r154], %f119;
	setp.lt.u32 	%p40, %r1, 4;
	mov.u32 	%r235, sharedMemory;
	@%p40 bra 	$L__BB4_103;
	add.s32 	%r54, %r6, -1;
	add.s32 	%r156, %r6, -2;
	and.b32  	%r55, %r54, 3;
	setp.lt.u32 	%p41, %r156, 3;
	mov.b32 	%r232, 1;
	@%p41 bra 	$L__BB4_93;
	and.b32  	%r56, %r54, -4;
	add.s32 	%r59, %r236, %r149;
	mov.u32 	%r159, sharedMemory;
	add.s32 	%r58, %r159, %r149;
	add.s32 	%r227, %r1, -2;
	mov.b32 	%r228, 0;
$L__BB4_63:
	.pragma "nounroll";
	add.s32 	%r63, %r228, 1;
	setp.lt.u32 	%p42, %r2, %r63;
	@%p42 bra 	$L__BB4_70;
	setp.gt.u32 	%p43, %r2, %r227;
	@%p43 bra 	$L__BB4_70;
	setp.lt.s32 	%p44, %r3, 1;
	mov.f32 	%f186, 0f00000000;
	@%p44 bra 	$L__BB4_67;
	ld.shared.f32 	%f186, [%r58+-4];
$L__BB4_67:
	setp.ge.s32 	%p45, %r3, %r53;
	mov.f32 	%f187, 0f00000000;
	@%p45 bra 	$L__BB4_69;
	ld.shared.f32 	%f187, [%r58+4];
$L__BB4_69:
	ld.global.f32 	%f122, [%rd12];
	ld.global.f32 	%f123, [%rd13];
	ld.global.f32 	%f124, [%rd14];
	ld.global.f32 	%f125, [%rd15];
	mul.f32 	%f126, %f187, %f124;
	fma.rn.f32 	%f127, %f186, %f122, %f126;
	sub.f32 	%f128, %f125, %f127;
	div.rn.f32 	%f129, %f128, %f123;
	st.shared.f32 	[%r59], %f129;
$L__BB4_70:
	bar.sync 	0;
	setp.le.u32 	%p46, %r2, %r63;
	@%p46 bra 	$L__BB4_77;
	add.s32 	%r160, %r227, -1;
	setp.gt.u32 	%p47, %r2, %r160;
	@%p47 bra 	$L__BB4_77;
	setp.lt.s32 	%p48, %r3, 1;
	mov.f32 	%f188, 0f00000000;
	@%p48 bra 	$L__BB4_74;
	ld.shared.f32 	%f188, [%r59+-4];
$L__BB4_74:
	setp.ge.s32 	%p49, %r3, %r53;
	mov.f32 	%f189, 0f00000000;
	@%p49 bra 	$L__BB4_76;
	ld.shared.f32 	%f189, [%r59+4];
$L__BB4_76:
	ld.global.f32 	%f132, [%rd12];
	ld.global.f32 	%f133, [%rd13];
	ld.global.f32 	%f134, [%rd14];
	ld.global.f32 	%f135, [%rd15];
	mul.f32 	%f136, %f189, %f134;
	fma.rn.f32 	%f137, %f188, %f132, %f136;
	sub.f32 	%f138, %f135, %f137;
	div.rn.f32 	%f139, %f138, %f133;
	st.shared.f32 	[%r58], %f139;
$L__BB4_77:
	bar.sync 	0;
	add.s32 	%r64, %r63, 2;
	setp.lt.u32 	%p50, %r2, %r64;
	@%p50 bra 	$L__BB4_84;
	add.s32 	%r161, %r227, -2;
	setp.gt.u32 	%p51, %r2, %r161;
	@%p51 bra 	$L__BB4_84;
	setp.lt.s32 	%p52, %r3, 1;
	mov.f32 	%f190, 0f00000000;
	@%p52 bra 	$L__BB4_81;
	ld.shared.f32 	%f190, [%r58+-4];
$L__BB4_81:
	setp.ge.s32 	%p53, %r3, %r53;
	mov.f32 	%f191, 0f00000000;
	@%p53 bra 	$L__BB4_83;
	ld.shared.f32 	%f191, [%r58+4];
$L__BB4_83:
	ld.global.f32 	%f142, [%rd12];
	ld.global.f32 	%f143, [%rd13];
	ld.global.f32 	%f144, [%rd14];
	ld.global.f32 	%f145, [%rd15];
	mul.f32 	%f146, %f191, %f144;
	fma.rn.f32 	%f147, %f190, %f142, %f146;
	sub.f32 	%f148, %f145, %f147;
	div.rn.f32 	%f149, %f148, %f143;
	st.shared.f32 	[%r59], %f149;
$L__BB4_84:
	bar.sync 	0;
	add.s32 	%r65, %r64, 1;
	setp.lt.u32 	%p54, %r2, %r65;
	@%p54 bra 	$L__BB4_91;
	add.s32 	%r162, %r227, -3;
	setp.gt.u32 	%p55, %r2, %r162;
	@%p55 bra 	$L__BB4_91;
	setp.lt.s32 	%p56, %r3, 1;
	mov.f32 	%f192, 0f00000000;
	@%p56 bra 	$L__BB4_88;
	ld.shared.f32 	%f192, [%r59+-4];
$L__BB4_88:
	setp.ge.s32 	%p57, %r3, %r53;
	mov.f32 	%f193, 0f00000000;
	@%p57 bra 	$L__BB4_90;
	ld.shared.f32 	%f193, [%r59+4];
$L__BB4_90:
	ld.global.f32 	%f152, [%rd12];
	ld.global.f32 	%f153, [%rd13];
	ld.global.f32 	%f154, [%rd14];
	ld.global.f32 	%f155, [%rd15];
	mul.f32 	%f156, %f193, %f154;
	fma.rn.f32 	%f157, %f192, %f152, %f156;
	sub.f32 	%f158, %f155, %f157;
	div.rn.f32 	%f159, %f158, %f153;
	st.shared.f32 	[%r58], %f159;
$L__BB4_91:
	bar.sync 	0;
	add.s32 	%r228, %r228, 4;
	add.s32 	%r227, %r227, -4;
	setp.ne.s32 	%p58, %r65, %r56;
	@%p58 bra 	$L__BB4_63;
	add.s32 	%r232, %r228, 1;
$L__BB4_93:
	setp.eq.s32 	%p59, %r55, 0;
	@%p59 bra 	$L__BB4_103;
	sub.s32 	%r231, %r1, %r232;
	neg.s32 	%r230, %r55;
	mov.u32 	%r235, sharedMemory;
	mov.u32 	%r233, %r236;
$L__BB4_95:
	.pragma "nounroll";
	mov.u32 	%r236, %r235;
	mov.u32 	%r235, %r233;
	setp.lt.u32 	%p60, %r2, %r232;
	@%p60 bra 	$L__BB4_102;
	add.s32 	%r165, %r231, -1;
	setp.gt.u32 	%p61, %r2, %r165;
	@%p61 bra 	$L__BB4_102;
	setp.lt.s32 	%p62, %r3, 1;
	shl.b32 	%r166, %r2, 2;
	add.s32 	%r77, %r236, %r166;
	mov.f32 	%f194, 0f00000000;
	@%p62 bra 	$L__BB4_99;
	ld.shared.f32 	%f194, [%r77+-4];
$L__BB4_99:
	setp.ge.s32 	%p63, %r3, %r53;
	mov.f32 	%f195, 0f00000000;
	@%p63 bra 	$L__BB4_101;
	ld.shared.f32 	%f195, [%r77+4];
$L__BB4_101:
	ld.global.f32 	%f162, [%rd12];
	ld.global.f32 	%f163, [%rd13];
	ld.global.f32 	%f164, [%rd14];
	ld.global.f32 	%f165, [%rd15];
	mul.f32 	%f166, %f195, %f164;
	fma.rn.f32 	%f167, %f194, %f162, %f166;
	sub.f32 	%f168, %f165, %f167;
	div.rn.f32 	%f169, %f168, %f163;
	add.s32 	%r168, %r235, %r166;
	st.shared.f32 	[%r168], %f169;
$L__BB4_102:
	bar.sync 	0;
	add.s32 	%r232, %r232, 1;
	add.s32 	%r231, %r231, -1;
	add.s32 	%r230, %r230, 1;
	setp.ne.s32 	%p64, %r230, 0;
	mov.u32 	%r233, %r236;
	@%p64 bra 	$L__BB4_95;
$L__BB4_103:
	setp.gt.s32 	%p65, %r5, 1;
	@%p65 bra 	$L__BB4_108;
	setp.eq.s32 	%p67, %r5, 0;
	@%p67 bra 	$L__BB4_105;
	bra.uni 	$L__BB4_106;
$L__BB4_105:
	shr.u32 	%r192, %r2, 1;
	shl.b32 	%r193, %r192, 2;
	add.s32 	%r194, %r236, %r193;
	ld.shared.f32 	%f173, [%r194];
	st.global.f32 	[%rd6], %f173;
	not.b32 	%r195, %r192;
	add.s32 	%r196, %r1, %r195;
	shl.b32 	%r197, %r196, 2;
	add.s32 	%r198, %r236, %r197;
	ld.shared.f32 	%f196, [%r198];
	bra.uni 	$L__BB4_110;
$L__BB4_106:
	add.s32 	%r184, %r2, 1;
	shr.u32 	%r185, %r184, 1;
	shl.b32 	%r186, %r185, 2;
	add.s32 	%r187, %r236, %r186;
	ld.shared.f32 	%f172, [%r187];
	st.global.f32 	[%rd6], %f172;
	not.b32 	%r188, %r185;
	add.s32 	%r189, %r1, %r188;
	shl.b32 	%r190, %r189, 2;
	add.s32 	%r191, %r236, %r190;
	ld.shared.f32 	%f196, [%r191];
	bra.uni 	$L__BB4_110;
$L__BB4_107:
	shr.u32 	%r177, %r2, 1;
	shl.b32 	%r178, %r177, 2;
	add.s32 	%r179, %r235, %r178;
	ld.shared.f32 	%f171, [%r179];
	st.global.f32 	[%rd6], %f171;
	not.b32 	%r180, %r177;
	add.s32 	%r181, %r1, %r180;
	shl.b32 	%r182, %r181, 2;
	add.s32 	%r183, %r235, %r182;
	ld.shared.f32 	%f196, [%r183];
	bra.uni 	$L__BB4_110;
$L__BB4_108:
	setp.eq.s32 	%p66, %r5, 2;
	@%p66 bra 	$L__BB4_107;
	add.s32 	%r169, %r2, 1;
	shr.u32 	%r170, %r169, 1;
	shl.b32 	%r171, %r170, 2;
	add.s32 	%r172, %r235, %r171;
	ld.shared.f32 	%f170, [%r172];
	st.global.f32 	[%rd6], %f170;
	not.b32 	%r173, %r170;
	add.s32 	%r174, %r1, %r173;
	shl.b32 	%r175, %r174, 2;
	add.s32 	%r176, %r235, %r175;
	ld.shared.f32 	%f196, [%r176];
$L__BB4_110:
	st.global.f32 	[%rd7], %f196;
	ret;

}


// ===== COMPILED SASS (sm_100) =====

	.target	sm_100

	.elftype	@"ET_EXEC"


//--------------------- .note.nv.tkinfo           --------------------------
	.section	.note.nv.tkinfo,"",@"SHT_NOTE"
	.sectionflags	@"SHF_NOTE_NV_TKINFO"
	.tkinfo
        /*0018*/ 	.word	0x00000002
        /*0030*/ 	.string	""
        /*0030*/ 	.string	"ptxas"
        /*0030*/ 	.string	"Cuda compilation tools, release 13.0, V13.0.88"
        /*0030*/ 	.string	"Build cuda_13.0.r13.0/compiler.36424714_0"
        /*0030*/ 	.string	"-arch sm_100 -m 64 "



//--------------------- .note.nv.cuinfo           --------------------------
	.section	.note.nv.cuinfo,"",@"SHT_NOTE"
	.sectionflags	@"SHF_NOTE_NV_CUINFO"
        /*0018*/ 	.short	0x0002
        /*001a*/ 	.short	0x0064
        /*001c*/ 	.short	0x0082
	.zero		2


//--------------------- .nv.info                  --------------------------
	.section	.nv.info,"",@"SHT_CUDA_INFO"
	.align	4


	//----- nvinfo : EIATTR_REGCOUNT
	.align		4
        /*0000*/ 	.byte	0x04, 0x2f
        /*0002*/ 	.short	(.L_1 - .L_0)
	.align		4
.L_0:
        /*0004*/ 	.word	index@(_Z26_jacobiGpuClassicIterationPfPKfS1_S1_S1_S1_i)
        /*0008*/ 	.word	0x00000016


	//----- nvinfo : EIATTR_FRAME_SIZE
	.align		4
.L_1:
        /*000c*/ 	.byte	0x04, 0x11
        /*000e*/ 	.short	(.L_3 - .L_2)
	.align		4
.L_2:
        /*0010*/ 	.word	index@($__internal_4_$__cuda_sm3x_div_rn_noftz_f32_slowpath)
        /*0014*/ 	.word	0x00000000


	//----- nvinfo : EIATTR_FRAME_SIZE
	.align		4
.L_3:
        /*0018*/ 	.byte	0x04, 0x11
        /*001a*/ 	.short	(.L_5 - .L_4)
	.align		4
.L_4:
        /*001c*/ 	.word	index@(_Z26_jacobiGpuClassicIterationPfPKfS1_S1_S1_S1_i)
        /*0020*/ 	.word	0x00000000


	//----- nvinfo : EIATTR_REGCOUNT
	.align		4
.L_5:
        /*0024*/ 	.byte	0x04, 0x2f
        /*0026*/ 	.short	(.L_7 - .L_6)
	.align		4
.L_6:
        /*0028*/ 	.word	index@(_Z23_jacobiGpuUpperTrianglePfS_PKfS1_S1_S1_S1_i)
        /*002c*/ 	.word	0x0000001c


	//----- nvinfo : EIATTR_FRAME_SIZE
	.align		4
.L_7:
        /*0030*/ 	.byte	0x04, 0x11
        /*0032*/ 	.short	(.L_9 - .L_8)
	.align		4
.L_8:
        /*0034*/ 	.word	index@($__internal_3_$__cuda_sm3x_div_rn_noftz_f32_slowpath)
        /*0038*/ 	.word	0x00000000


	//----- nvinfo : EIATTR_FRAME_SIZE
	.align		4
.L_9:
        /*003c*/ 	.byte	0x04, 0x11
        /*003e*/ 	.short	(.L_11 - .L_10)
	.align		4
.L_10:
        /*0040*/ 	.word	index@(_Z23_jacobiGpuUpperTrianglePfS_PKfS1_S1_S1_S1_i)
        /*0044*/ 	.word	0x00000000


	//----- nvinfo : EIATTR_REGCOUNT
	.align		4
.L_11:
        /*0048*/ 	.byte	0x04, 0x2f
        /*004a*/ 	.short	(.L_13 - .L_12)
	.align		4
.L_12:
        /*004c*/ 	.word	index@(_Z23_jacobiGpuLowerTrianglePfPKfS1_S1_S1_S1_S1_i)
        /*0050*/ 	.word	0x00000022


	//----- nvinfo : EIATTR_FRAME_SIZE
	.align		4
.L_13:
        /*0054*/ 	.byte	0x04, 0x11
        /*0056*/ 	.short	(.L_15 - .L_14)
	.align		4
.L_14:
        /*0058*/ 	.word	index@($__internal_2_$__cuda_sm3x_div_rn_noftz_f32_slowpath)
        /*005c*/ 	.word	0x00000000


	//----- nvinfo : EIATTR_FRAME_SIZE
	.align		4
.L_15:
        /*0060*/ 	.byte	0x04, 0x11
        /*0062*/ 	.short	(.L_17 - .L_16)
	.align		4
.L_16:
        /*0064*/ 	.word	index@(_Z23_jacobiGpuLowerTrianglePfPKfS1_S1_S1_S1_S1_i)
        /*0068*/ 	.word	0x00000000


	//----- nvinfo : EIATTR_REGCOUNT
	.align		4
.L_17:
        /*006c*/ 	.byte	0x04, 0x2f
        /*006e*/ 	.short	(.L_19 - .L_18)
	.align		4
.L_18:
        /*0070*/ 	.word	index@(_Z24_jacobiGpuShiftedDiamondPfS_PKfS1_S1_S1_i)
        /*0074*/ 	.word	0x00000028


	//----- nvinfo : EIATTR_FRAME_SIZE
	.align		4
.L_19:
        /*0078*/ 	.byte	0x04, 0x11
        /*007a*/ 	.short	(.L_21 - .L_20)
	.align		4
.L_20:
        /*007c*/ 	.word	index@($__internal_1_$__cuda_sm3x_div_rn_noftz_f32_slowpath)
        /*0080*/ 	.word	0x00000000


	//----- nvinfo : EIATTR_FRAME_SIZE
	.align		4
.L_21:
        /*0084*/ 	.byte	0x04, 0x11
        /*0086*/ 	.short	(.L_23 - .L_22)
	.align		4
.L_22:
        /*0088*/ 	.word	index@(_Z24_jacobiGpuShiftedDiamondPfS_PKfS1_S1_S1_i)
        /*008c*/ 	.word	0x00000000


	//----- nvinfo : EIATTR_REGCOUNT
	.align		4
.L_23:
        /*0090*/ 	.byte	0x04, 0x2f
        /*0092*/ 	.short	(.L_25 - .L_24)
	.align		4
.L_24:
        /*0094*/ 	.word	index@(_Z17_jacobiGpuDiamondPfS_PKfS1_S1_S1_i)
        /*0098*/ 	.word	0x00000020


	//----- nvinfo : EIATTR_FRAME_SIZE
	.align		4
.L_25:
        /*009c*/ 	.byte	0x04, 0x11
        /*009e*/ 	.short	(.L_27 - .L_26)
	.align		4
.L_26:
        /*00a0*/ 	.word	index@($__internal_0_$__cuda_sm3x_div_rn_noftz_f32_slowpath)
        /*00a4*/ 	.word	0x00000000


	//----- nvinfo : EIATTR_FRAME_SIZE
	.align		4
.L_27:
        /*00a8*/ 	.byte	0x04, 0x11
        /*00aa*/ 	.short	(.L_29 - .L_28)
	.align		4
.L_28:
        /*00ac*/ 	.word	index@(_Z17_jacobiGpuDiamondPfS_PKfS1_S1_S1_i)
        /*00b0*/ 	.word	0x00000000


	//----- nvinfo : EIATTR_MIN_STACK_SIZE
	.align		4
.L_29:
        /*00b4*/ 	.byte	0x04, 0x12
        /*00b6*/ 	.short	(.L_31 - .L_30)
	.align		4
.L_30:
        /*00b8*/ 	.word	index@(_Z17_jacobiGpuDiamondPfS_PKfS1_S1_S1_i)
        /*00bc*/ 	.word	0x00000000


	//----- nvinfo : EIATTR_MIN_STACK_SIZE
	.align		4
.L_31:
        /*00c0*/ 	.byte	0x04, 0x12
        /*00c2*/ 	.short	(.L_33 - .L_32)
	.align		4
.L_32:
        /*00c4*/ 	.word	index@(_Z24_jacobiGpuShiftedDiamondPfS_PKfS1_S1_S1_i)
        /*00c8*/ 	.word	0x00000000


	//----- nvinfo : EIATTR_MIN_STACK_SIZE
	.align		4
.L_33:
        /*00cc*/ 	.byte	0x04, 0x12
        /*00ce*/ 	.short	(.L_35 - .L_34)
	.align		4
.L_34:
        /*00d0*/ 	.word	index@(_Z23_jacobiGpuLowerTrianglePfPKfS1_S1_S1_S1_S1_i)
        /*00d4*/ 	.word	0x00000000


	//----- nvinfo : EIATTR_MIN_STACK_SIZE
	.align		4
.L_35:
        /*00d8*/ 	.byte	0x04, 0x12
        /*00da*/ 	.short	(.L_37 - .L_36)
	.align		4
.L_36:
        /*00dc*/ 	.word	index@(_Z23_jacobiGpuUpperTrianglePfS_PKfS1_S1_S1_S1_i)
        /*00e0*/ 	.word	0x00000000


	//----- nvinfo : EIATTR_MIN_STACK_SIZE
	.align		4
.L_37:
        /*00e4*/ 	.byte	0x04, 0x12
        /*00e6*/ 	.short	(.L_39 - .L_38)
	.align		4
.L_38:
        /*00e8*/ 	.word	index@(_Z26_jacobiGpuClassicIterationPfPKfS1_S1_S1_S1_i)
        /*00ec*/ 	.word	0x00000000
.L_39:


//--------------------- .nv.compat                --------------------------
	.section	.nv.compat,"",@"SHT_CUDA_COMPAT_INFO"
	.align	4
        /*0000*/ 	.byte	0x02, 0x09, 0x00, 0x00, 0x02, 0x02, 0x01, 0x00, 0x02, 0x05, 0x05, 0x00, 0x03, 0x07, 0x01, 0x01
        /*0010*/ 	.byte	0x02, 0x03, 0x00, 0x00, 0x02, 0x06, 0x01, 0x00, 0x04, 0x0b, 0x08, 0x00, 0x01, 0x00, 0x00, 0x00
        /*0020*/ 	.byte	0x00, 0x00, 0x00, 0x00


//--------------------- .nv.info._Z17_jacobiGpuDiamondPfS_PKfS1_S1_S1_i --------------------------
	.section	.nv.info._Z17_jacobiGpuDiamondPfS_PKfS1_S1_S1_i,"",@"SHT_CUDA_INFO"
	.sectionflags	@""
	.align	4


	//----- nvinfo : EIATTR_CUDA_API_VERSION
	.align		4
        /*0000*/ 	.byte	0x04, 0x37
        /*0002*/ 	.short	(.L_41 - .L_40)
.L_40:
        /*0004*/ 	.word	0x00000082


	//----- nvinfo : EIATTR_KPARAM_INFO
	.align		4
.L_41:
        /*0008*/ 	.byte	0x04, 0x17
        /*000a*/ 	.short	(.L_43 - .L_42)
.L_42:
        /*000c*/ 	.word	0x00000000
        /*0010*/ 	.short	0x0006
        /*0012*/ 	.short	0x0030
        /*0014*/ 	.byte	0x00, 0xf0, 0x11, 0x00


	//----- nvinfo : EIATTR_KPARAM_INFO
	.align		4
.L_43:
        /*0018*/ 	.byte	0x04, 0x17
        /*001a*/ 	.short	(.L_45 - .L_44)
.L_44:
        /*001c*/ 	.word	0x00000000
        /*0020*/ 	.short	0x0005
        /*0022*/ 	.short	0x0028
        /*0024*/ 	.byte	0x00, 0xf5, 0x21, 0x00


	//----- nvinfo : EIATTR_KPARAM_INFO
	.align		4
.L_45:
        /*0028*/ 	.byte	0x04, 0x17
        /*002a*/ 	.short	(.L_47 - .L_46)
.L_46:
        /*002c*/ 	.word	0x00000000
        /*0030*/ 	.short	0x0004
        /*0032*/ 	.short	0x0020
        /*0034*/ 	.byte	0x00, 0xf5, 0x21, 0x00


	//----- nvinfo : EIATTR_KPARAM_INFO
	.align		4
.L_47:
        /*0038*/ 	.byte	0x04, 0x17
        /*003a*/ 	.short	(.L_49 - .L_48)
.L_48:
        /*003c*/ 	.word	0x00000000
        /*0040*/ 	.short	0x0003
        /*0042*/ 	.short	0x0018
        /*0044*/ 	.byte	0x00, 0xf5, 0x21, 0x00


	//----- nvinfo : EIATTR_KPARAM_INFO
	.align		4
.L_49:
        /*0048*/ 	.byte	0x04, 0x17
        /*004a*/ 	.short	(.L_51 - .L_50)
.L_50:
        /*004c*/ 	.word	0x00000000
        /*0050*/ 	.short	0x0002
        /*0052*/ 	.short	0x0010
        /*0054*/ 	.byte	0x00, 0xf5, 0x21, 0x00


	//----- nvinfo : EIATTR_KPARAM_INFO
	.align		4
.L_51:
        /*0058*/ 	.byte	0x04, 0x17
        /*005a*/ 	.short	(.L_53 - .L_52)
.L_52:
        /*005c*/ 	.word	0x00000000
        /*0060*/ 	.short	0x0001
        /*0062*/ 	.short	0x0008
        /*0064*/ 	.byte	0x00, 0xf5, 0x21, 0x00


	//----- nvinfo : EIATTR_KPARAM_INFO
	.align		4
.L_53:
        /*0068*/ 	.byte	0x04, 0x17
        /*006a*/ 	.short	(.L_55 - .L_54)
.L_54:
        /*006c*/ 	.word	0x00000000
        /*0070*/ 	.short	0x0000
        /*0072*/ 	.short	0x0000
        /*0074*/ 	.byte	0x00, 0xf5, 0x21, 0x00


	//----- nvinfo : EIATTR_SPARSE_MMA_MASK
	.align		4
.L_55:
        /*0078*/ 	.byte	0x03, 0x50
        /*007a*/ 	.short	0x0000


	//----- nvinfo : EIATTR_MAXREG_COUNT
	.align		4
        /*007c*/ 	.byte	0x03, 0x1b
        /*007e*/ 	.short	0x00ff


	//----- nvinfo : EIATTR_NUM_BARRIERS
	.align		4
        /*0080*/ 	.byte	0x02, 0x4c
        /*0082*/ 	.byte	0x01
	.zero		1


	//----- nvinfo : EIATTR_MERCURY_ISA_VERSION
	.align		4
        /*0084*/ 	.byte	0x03, 0x5f
        /*0086*/ 	.short	0x0101


	//----- nvinfo : EIATTR_INT_WARP_WIDE_INSTR_OFFSETS
	.align		4
        /*0088*/ 	.byte	0x04, 0x31
        /*008a*/ 	.short	(.L_57 - .L_56)


	//   ....[0]....
.L_56:
        /*008c*/ 	.word	0x00001620


	//----- nvinfo : EIATTR_VRC_CTA_INIT_COUNT
	.align		4
.L_57:
        /*0090*/ 	.byte	0x02, 0x4a
	.zero		1
	.zero		1


	//----- nvinfo : EIATTR_EXIT_INSTR_OFFSETS
	.align		4
        /*0094*/ 	.byte	0x04, 0x1c
        /*0096*/ 	.short	(.L_59 - .L_58)


	//   ....[0]....
.L_58:
        /*0098*/ 	.word	0x000028f0


	//----- nvinfo : EIATTR_CRS_STACK_SIZE
	.align		4
.L_59:
        /*009c*/ 	.byte	0x04, 0x1e
        /*009e*/ 	.short	(.L_61 - .L_60)
.L_60:
        /*00a0*/ 	.word	0x00000000


	//----- nvinfo : EIATTR_CBANK_PARAM_SIZE
	.align		4
.L_61:
        /*00a4*/ 	.byte	0x03, 0x19
        /*00a6*/ 	.short	0x0034


	//----- nvinfo : EIATTR_PARAM_CBANK
	.align		4
        /*00a8*/ 	.byte	0x04, 0x0a
        /*00aa*/ 	.short	(.L_63 - .L_62)
	.align		4
.L_62:
        /*00ac*/ 	.word	index@(.nv.constant0._Z17_jacobiGpuDiamondPfS_PKfS1_S1_S1_i)
        /*00b0*/ 	.short	0x0380
        /*00b2*/ 	.short	0x0034


	//----- nvinfo : EIATTR_SW_WAR
	.align		4
.L_63:
        /*00b4*/ 	.byte	0x04, 0x36
        /*00b6*/ 	.short	(.L_65 - .L_64)
.L_64:
        /*00b8*/ 	.word	0x00000008
.L_65:


//--------------------- .nv.info._Z24_jacobiGpuShiftedDiamondPfS_PKfS1_S1_S1_i --------------------------
	.section	.nv.info._Z24_jacobiGpuShiftedDiamondPfS_PKfS1_S1_S1_i,"",@"SHT_CUDA_INFO"
	.sectionflags	@""
	.align	4


	//----- nvinfo : EIATTR_CUDA_API_VERSION
	.align		4
        /*0000*/ 	.byte	0x04, 0x37
        /*0002*/ 	.short	(.L_67 - .L_66)
.L_66:
        /*0004*/ 	.word	0x00000082


	//----- nvinfo : EIATTR_KPARAM_INFO
	.align		4
.L_67:
        /*0008*/ 	.byte	0x04, 0x17
        /*000a*/ 	.short	(.L_69 - .L_68)
.L_68:
        /*000c*/ 	.word	0x00000000
        /*0010*/ 	.short	0x0006
        /*0012*/ 	.short	0x0030
        /*0014*/ 	.byte	0x00, 0xf0, 0x11, 0x00


	//----- nvinfo : EIATTR_KPARAM_INFO
	.align		4
.L_69:
        /*0018*/ 	.byte	0x04, 0x17
        /*001a*/ 	.short	(.L_71 - .L_70)
.L_70:
        /*001c*/ 	.word	0x00000000
        /*0020*/ 	.short	0x0005
        /*0022*/ 	.short	0x0028
        /*0024*/ 	.byte	0x00, 0xf5, 0x21, 0x00


	//----- nvinfo : EIATTR_KPARAM_INFO
	.align		4
.L_71:
        /*0028*/ 	.byte	0x04, 0x17
        /*002a*/ 	.short	(.L_73 - .L_72)
.L_72:
        /*002c*/ 	.word	0x00000000
        /*0030*/ 	.short	0x0004
        /*0032*/ 	.short	0x0020
        /*0034*/ 	.byte	0x00, 0xf5, 0x21, 0x00


	//----- nvinfo : EIATTR_KPARAM_INFO
	.align		4
.L_73:
        /*0038*/ 	.byte	0x04, 0x17
        /*003a*/ 	.short	(.L_75 - .L_74)
.L_74:
        /*003c*/ 	.word	0x00000000
        /*0040*/ 	.short	0x0003
        /*0042*/ 	.short	0x0018
        /*0044*/ 	.byte	0x00, 0xf5, 0x21, 0x00


	//----- nvinfo : EIATTR_KPARAM_INFO
	.align		4
.L_75:
        /*0048*/ 	.byte	0x04, 0x17
        /*004a*/ 	.short	(.L_77 - .L_76)
.L_76:
        /*004c*/ 	.word	0x00000000
        /*0050*/ 	.short	0x0002
        /*0052*/ 	.short	0x0010
        /*0054*/ 	.byte	0x00, 0xf5, 0x21, 0x00


	//----- nvinfo : EIATTR_KPARAM_INFO
	.align		4
.L_77:
        /*0058*/ 	.byte	0x04, 0x17
        /*005a*/ 	.short	(.L_79 - .L_78)
.L_78:
        /*005c*/ 	.word	0x00000000
        /*0060*/ 	.short	0x0001
        /*0062*/ 	.short	0x0008
        /*0064*/ 	.byte	0x00, 0xf5, 0x21, 0x00


	//----- nvinfo : EIATTR_KPARAM_INFO
	.align		4
.L_79:
        /*0068*/ 	.byte	0x04, 0x17
        /*006a*/ 	.short	(.L_81 - .L_80)
.L_80:
        /*006c*/ 	.word	0x00000000
        /*0070*/ 	.short	0x0000
        /*0072*/ 	.short	0x0000
        /*0074*/ 	.byte	0x00, 0xf5, 0x21, 0x00


	//----- nvinfo : EIATTR_SPARSE_MMA_MASK
	.align		4
.L_81:
        /*0078*/ 	.byte	0x03, 0x50
        /*007a*/ 	.short	0x0000


	//----- nvinfo : EIATTR_MAXREG_COUNT
	.align		4
        /*007c*/ 	.byte	0x03, 0x1b
        /*007e*/ 	.short	0x00ff


	//----- nvinfo : EIATTR_NUM_BARRIERS
	.align		4
        /*0080*/ 	.byte	0x02, 0x4c
        /*0082*/ 	.byte	0x01
	.zero		1


	//----- nvinfo : EIATTR_MERCURY_ISA_VERSION
	.align		4
        /*0084*/ 	.byte	0x03, 0x5f
        /*0086*/ 	.short	0x0101


	//----- nvinfo : EIATTR_VRC_CTA_INIT_COUNT
	.align		4
        /*0088*/ 	.byte	0x02, 0x4a
	.zero		1
	.zero		1


	//----- nvinfo : EIATTR_EXIT_INSTR_OFFSETS
	.align		4
        /*008c*/ 	.byte	0x04, 0x1c
        /*008e*/ 	.short	(.L_83 - .L_82)


	//   ....[0]....
.L_82:
        /*0090*/ 	.word	0x000029d0


	//----- nvinfo : EIATTR_CRS_STACK_SIZE
	.align		4
.L_83:
        /*0094*/ 	.byte	0x04, 0x1e
        /*0096*/ 	.short	(.L_85 - .L_84)
.L_84:
        /*0098*/ 	.word	0x00000000


	//----- nvinfo : EIATTR_CBANK_PARAM_SIZE
	.align		4
.L_85:
        /*009c*/ 	.byte	0x03, 0x19
        /*009e*/ 	.short	0x0034


	//----- nvinfo : EIATTR_PARAM_CBANK
	.align		4
        /*00a0*/ 	.byte	0x04, 0x0a
        /*00a2*/ 	.short	(.L_87 - .L_86)
	.align		4
.L_86:
        /*00a4*/ 	.word	index@(.nv.constant0._Z24_jacobiGpuShiftedDiamondPfS_PKfS1_S1_S1_i)
        /*00a8*/ 	.short	0x0380
        /*00aa*/ 	.short	0x0034


	//----- nvinfo : EIATTR_SW_WAR
	.align		4
.L_87:
        /*00ac*/ 	.byte	0x04, 0x36
        /*00ae*/ 	.short	(.L_89 - .L_88)
.L_88:
        /*00b0*/ 	.word	0x00000008
.L_89:


//--------------------- .nv.info._Z23_jacobiGpuLowerTrianglePfPKfS1_S1_S1_S1_S1_i --------------------------
	.section	.nv.info._Z23_jacobiGpuLowerTrianglePfPKfS1_S1_S1_S1_S1_i,"",@"SHT_CUDA_INFO"
	.sectionflags	@""
	.align	4


	//----- nvinfo : EIATTR_CUDA_API_VERSION
	.align		4
        /*0000*/ 	.byte	0x04, 0x37
        /*0002*/ 	.short	(.L_91 - .L_90)
.L_90:
        /*0004*/ 	.word	0x00000082


	//----- nvinfo : EIATTR_KPARAM_INFO
	.align		4
.L_91:
        /*0008*/ 	.byte	0x04, 0x17
        /*000a*/ 	.short	(.L_93 - .L_92)
.L_92:
        /*000c*/ 	.word	0x00000000
        /*0010*/ 	.short	0x0007
        /*0012*/ 	.short	0x0038
        /*0014*/ 	.byte	0x00, 0xf0, 0x11, 0x00


	//----- nvinfo : EIATTR_KPARAM_INFO
	.align		4
.L_93:
        /*0018*/ 	.byte	0x04, 0x17
        /*001a*/ 	.short	(.L_95 - .L_94)
.L_94:
        /*001c*/ 	.word	0x00000000
        /*0020*/ 	.short	0x0006
        /*0022*/ 	.short	0x0030
        /*0024*/ 	.byte	0x00, 0xf5, 0x21, 0x00


	//----- nvinfo : EIATTR_KPARAM_INFO
	.align		4
.L_95:
        /*0028*/ 	.byte	0x04, 0x17
        /*002a*/ 	.short	(.L_97 - .L_96)
.L_96:
        /*002c*/ 	.word	0x00000000
        /*0030*/ 	.short	0x0005
        /*0032*/ 	.short	0x0028
        /*0034*/ 	.byte	0x00, 0xf5, 0x21, 0x00


	//----- nvinfo : EIATTR_KPARAM_INFO
	.align		4
.L_97:
        /*0038*/ 	.byte	0x04, 0x17
        /*003a*/ 	.short	(.L_99 - .L_98)
.L_98:
        /*003c*/ 	.word	0x00000000
        /*0040*/ 	.short	0x0004
        /*0042*/ 	.short	0x0020
        /*0044*/ 	.byte	0x00, 0xf5, 0x21, 0x00


	//----- nvinfo : EIATTR_KPARAM_INFO
	.align		4
.L_99:
        /*0048*/ 	.byte	0x04, 0x17
        /*004a*/ 	.short	(.L_101 - .L_100)
.L_100:
        /*004c*/ 	.word	0x00000000
        /*0050*/ 	.short	0x0003
        /*0052*/ 	.short	0x0018
        /*0054*/ 	.byte	0x00, 0xf5, 0x21, 0x00


	//----- nvinfo : EIATTR_KPARAM_INFO
	.align		4
.L_101:
        /*0058*/ 	.byte	0x04, 0x17
        /*005a*/ 	.short	(.L_103 - .L_102)
.L_102:
        /*005c*/ 	.word	0x00000000
        /*0060*/ 	.short	0x0002
        /*0062*/ 	.short	0x0010
        /*0064*/ 	.byte	0x00, 0xf5, 0x21, 0x00


	//----- nvinfo : EIATTR_KPARAM_INFO
	.align		4
.L_103:
        /*0068*/ 	.byte	0x04, 0x17
        /*006a*/ 	.short	(.L_105 - .L_104)
.L_104:
        /*006c*/ 	.word	0x00000000
        /*0070*/ 	.short	0x0001
        /*0072*/ 	.short	0x0008
        /*0074*/ 	.byte	0x00, 0xf5, 0x21, 0x00


	//----- nvinfo : EIATTR_KPARAM_INFO
	.align		4
.L_105:
        /*0078*/ 	.byte	0x04, 0x17
        /*007a*/ 	.short	(.L_107 - .L_106)
.L_106:
        /*007c*/ 	.word	0x00000000
        /*0080*/ 	.short	0x0000
        /*0082*/ 	.short	0x0000
        /*0084*/ 	.byte	0x00, 0xf5, 0x21, 0x00


	//----- nvinfo : EIATTR_SPARSE_MMA_MASK
	.align		4
.L_107:
        /*0088*/ 	.byte	0x03, 0x50
        /*008a*/ 	.short	0x0000


	//----- nvinfo : EIATTR_MAXREG_COUNT
	.align		4
        /*008c*/ 	.byte	0x03, 0x1b
        /*008e*/ 	.short	0x00ff


	//----- nvinfo : EIATTR_NUM_BARRIERS
	.align		4
        /*0090*/ 	.byte	0x02, 0x4c
        /*0092*/ 	.byte	0x01
	.zero		1


	//----- nvinfo : EIATTR_MERCURY_ISA_VERSION
	.align		4
        /*0094*/ 	.byte	0x03, 0x5f
        /*0096*/ 	.short	0x0101


	//----- nvinfo : EIATTR_INT_WARP_WIDE_INSTR_OFFSETS
	.align		4
        /*0098*/ 	.byte	0x04, 0x31
        /*009a*/ 	.short	(.L_109 - .L_108)


	//   ....[0]....
.L_108:
        /*009c*/ 	.word	0x000017d0


	//----- nvinfo : EIATTR_VRC_CTA_INIT_COUNT
	.align		4
.L_109:
        /*00a0*/ 	.byte	0x02, 0x4a
	.zero		1
	.zero		1


	//----- nvinfo : EIATTR_EXIT_INSTR_OFFSETS
	.align		4
        /*00a4*/ 	.byte	0x04, 0x1c
        /*00a6*/ 	.short	(.L_111 - .L_110)


	//   ....[0]....
.L_110:
        /*00a8*/ 	.word	0x00001b30


	//----- nvinfo : EIATTR_CRS_STACK_SIZE
	.align		4
.L_111:
        /*00ac*/ 	.byte	0x04, 0x1e
        /*00ae*/ 	.short	(.L_113 - .L_112)
.L_112:
        /*00b0*/ 	.word	0x00000000


	//----- nvinfo : EIATTR_CBANK_PARAM_SIZE
	.align		4
.L_113:
        /*00b4*/ 	.byte	0x03, 0x19
        /*00b6*/ 	.short	0x003c


	//----- nvinfo : EIATTR_PARAM_CBANK
	.align		4
        /*00b8*/ 	.byte	0x04, 0x0a
        /*00ba*/ 	.short	(.L_115 - .L_114)
	.align		4
.L_114:
        /*00bc*/ 	.word	index@(.nv.constant0._Z23_jacobiGpuLowerTrianglePfPKfS1_S1_S1_S1_S1_i)
        /*00c0*/ 	.short	0x0380
        /*00c2*/ 	.short	0x003c


	//----- nvinfo : EIATTR_SW_WAR
	.align		4
.L_115:
        /*00c4*/ 	.byte	0x04, 0x36
        /*00c6*/ 	.short	(.L_117 - .L_116)
.L_116:
        /*00c8*/ 	.word	0x00000008
.L_117:


//--------------------- .nv.info._Z23_jacobiGpuUpperTrianglePfS_PKfS1_S1_S1_S1_i --------------------------
	.section	.nv.info._Z23_jacobiGpuUpperTrianglePfS_PKfS1_S1_S1_S1_i,"",@"SHT_CUDA_INFO"
	.sectionflags	@""
	.align	4


	//----- nvinfo : EIATTR_CUDA_API_VERSION
	.align		4
        /*0000*/ 	.byte	0x04, 0x37
        /*0002*/ 	.short	(.L_119 - .L_118)
.L_118:
        /*0004*/ 	.word	0x00000082


	//----- nvinfo : EIATTR_KPARAM_INFO
	.align		4
.L_119:
        /*0008*/ 	.byte	0x04, 0x17
        /*000a*/ 	.short	(.L_121 - .L_120)
.L_120:
        /*000c*/ 	.word	0x00000000
        /*0010*/ 	.short	0x0007
        /*0012*/ 	.short	0x0038
        /*0014*/ 	.byte	0x00, 0xf0, 0x11, 0x00


	//----- nvinfo : EIATTR_KPARAM_INFO
	.align		4
.L_121:
        /*0018*/ 	.byte	0x04, 0x17
        /*001a*/ 	.short	(.L_123 - .L_122)
.L_122:
        /*001c*/ 	.word	0x00000000
        /*0020*/ 	.short	0x0006
        /*0022*/ 	.short	0x0030
        /*0024*/ 	.byte	0x00, 0xf5, 0x21, 0x00


	//----- nvinfo : EIATTR_KPARAM_INFO
	.align		4
.L_123:
        /*0028*/ 	.byte	0x04, 0x17
        /*002a*/ 	.short	(.L_125 - .L_124)
.L_124:
        /*002c*/ 	.word	0x00000000
        /*0030*/ 	.short	0x0005
        /*0032*/ 	.short	0x0028
        /*0034*/ 	.byte	0x00, 0xf5, 0x21, 0x00


	//----- nvinfo : EIATTR_KPARAM_INFO
	.align		4
.L_125:
        /*0038*/ 	.byte	0x04, 0x17
        /*003a*/ 	.short	(.L_127 - .L_126)
.L_126:
        /*003c*/ 	.word	0x00000000
        /*0040*/ 	.short	0x0004
        /*0042*/ 	.short	0x0020
        /*0044*/ 	.byte	0x00, 0xf5, 0x21, 0x00


	//----- nvinfo : EIATTR_KPARAM_INFO
	.align		4
.L_127:
        /*0048*/ 	.byte	0x04, 0x17
        /*004a*/ 	.short	(.L_129 - .L_128)
.L_128:
        /*004c*/ 	.word	0x00000000
        /*0050*/ 	.short	0x0003
        /*0052*/ 	.short	0x0018
        /*0054*/ 	.byte	0x00, 0xf5, 0x21, 0x00


	//----- nvinfo : EIATTR_KPARAM_INFO
	.align		4
.L_129:
        /*0058*/ 	.byte	0x04, 0x17
        /*005a*/ 	.short	(.L_131 - .L_130)
.L_130:
        /*005c*/ 	.word	0x00000000
        /*0060*/ 	.short	0x0002
        /*0062*/ 	.short	0x0010
        /*0064*/ 	.byte	0x00, 0xf5, 0x21, 0x00


	//----- nvinfo : EIATTR_KPARAM_INFO
	.align		4
.L_131:
        /*0068*/ 	.byte	0x04, 0x17
        /*006a*/ 	.short	(.L_133 - .L_132)
.L_132:
        /*006c*/ 	.word	0x00000000
        /*0070*/ 	.short	0x0001
        /*0072*/ 	.short	0x0008
        /*0074*/ 	.byte	0x00, 0xf5, 0x21, 0x00


	//----- nvinfo : EIATTR_KPARAM_INFO
	.align		4
.L_133:
        /*0078*/ 	.byte	0x04, 0x17
        /*007a*/ 	.short	(.L_135 - .L_134)
.L_134:
        /*007c*/ 	.word	0x00000000
        /*0080*/ 	.short	0x0000
        /*0082*/ 	.short	0x0000
        /*0084*/ 	.byte	0x00, 0xf5, 0x21, 0x00


	//----- nvinfo : EIATTR_SPARSE_MMA_MASK
	.align		4
.L_135:
        /*0088*/ 	.byte	0x03, 0x50
        /*008a*/ 	.short	0x0000


	//----- nvinfo : EIATTR_MAXREG_COUNT
	.align		4
        /*008c*/ 	.byte	0x03, 0x1b
        /*008e*/ 	.short	0x00ff


	//----- nvinfo : EIATTR_NUM_BARRIERS
	.align		4
        /*0090*/ 	.byte	0x02, 0x4c
        /*0092*/ 	.byte	0x01
	.zero		1


	//----- nvinfo : EIATTR_MERCURY_ISA_VERSION
	.align		4
        /*0094*/ 	.byte	0x03, 0x5f
        /*0096*/ 	.short	0x0101


	//----- nvinfo : EIATTR_VRC_CTA_INIT_COUNT
	.align		4
        /*0098*/ 	.byte	0x02, 0x4a
	.zero		1
	.zero		1


	//----- nvinfo : EIATTR_EXIT_INSTR_OFFSETS
	.align		4
        /*009c*/ 	.byte	0x04, 0x1c
        /*009e*/ 	.short	(.L_137 - .L_136)


	//   ....[0]....
.L_136:
        /*00a0*/ 	.word	0x00001330


	//----- nvinfo : EIATTR_CRS_STACK_SIZE
	.align		4
.L_137:
        /*00a4*/ 	.byte	0x04, 0x1e
        /*00a6*/ 	.short	(.L_139 - .L_138)
.L_138:
        /*00a8*/ 	.word	0x00000000


	//----- nvinfo : EIATTR_CBANK_PARAM_SIZE
	.align		4
.L_139:
        /*00ac*/ 	.byte	0x03, 0x19
        /*00ae*/ 	.short	0x003c


	//----- nvinfo : EIATTR_PARAM_CBANK
	.align		4
        /*00b0*/ 	.byte	0x04, 0x0a
        /*00b2*/ 	.short	(.L_141 - .L_140)
	.align		4
.L_140:
        /*00b4*/ 	.word	index@(.nv.constant0._Z23_jacobiGpuUpperTrianglePfS_PKfS1_S1_S1_S1_i)
        /*00b8*/ 	.short	0x0380
        /*00ba*/ 	.short	0x003c


	//----- nvinfo : EIATTR_SW_WAR
	.align		4
.L_141:
        /*00bc*/ 	.byte	0x04, 0x36
        /*00be*/ 	.short	(.L_143 - .L_142)
.L_142:
        /*00c0*/ 	.word	0x00000008
.L_143:


//--------------------- .nv.info._Z26_jacobiGpuClassicIterationPfPKfS1_S1_S1_S1_i --------------------------
	.section	.nv.info._Z26_jacobiGpuClassicIterationPfPKfS1_S1_S1_S1_i,"",@"SHT_CUDA_INFO"
	.sectionflags	@""
	.align	4


	//----- nvinfo : EIATTR_CUDA_API_VERSION
	.align		4
        /*0000*/ 	.byte	0x04, 0x37
        /*0002*/ 	.short	(.L_145 - .L_144)
.L_144:
        /*0004*/ 	.word	0x00000082


	//----- nvinfo : EIATTR_KPARAM_INFO
	.align		4
.L_145:
        /*0008*/ 	.byte	0x04, 0x17
        /*000a*/ 	.short	(.L_147 - .L_146)
.L_146:
        /*000c*/ 	.word	0x00000000
        /*0010*/ 	.short	0x0006
        /*0012*/ 	.short	0x0030
        /*0014*/ 	.byte	0x00, 0xf0, 0x11, 0x00


	//----- nvinfo : EIATTR_KPARAM_INFO
	.align		4
.L_147:
        /*0018*/ 	.byte	0x04, 0x17
        /*001a*/ 	.short	(.L_149 - .L_148)
.L_148:
        /*001c*/ 	.word	0x00000000
        /*0020*/ 	.short	0x0005
        /*0022*/ 	.short	0x0028
        /*0024*/ 	.byte	0x00, 0xf5, 0x21, 0x00


	//----- nvinfo : EIATTR_KPARAM_INFO
	.align		4
.L_149:
        /*0028*/ 	.byte	0x04, 0x17
        /*002a*/ 	.short	(.L_151 - .L_150)
.L_150:
        /*002c*/ 	.word	0x00000000
        /*0030*/ 	.short	0x0004
        /*0032*/ 	.short	0x0020
        /*0034*/ 	.byte	0x00, 0xf5, 0x21, 0x00


	//----- nvinfo : EIATTR_KPARAM_INFO
	.align		4
.L_151:
        /*0038*/ 	.byte	0x04, 0x17
        /*003a*/ 	.short	(.L_153 - .L_152)
.L_152:
        /*003c*/ 	.word	0x00000000
        /*0040*/ 	.short	0x0003
        /*0042*/ 	.short	0x0018
        /*0044*/ 	.byte	0x00, 0xf5, 0x21, 0x00


	//----- nvinfo : EIATTR_KPARAM_INFO
	.align		4
.L_153:
        /*0048*/ 	.byte	0x04, 0x17
        /*004a*/ 	.short	(.L_155 - .L_154)
.L_154:
        /*004c*/ 	.word	0x00000000
        /*0050*/ 	.short	0x0002
        /*0052*/ 	.short	0x0010
        /*0054*/ 	.byte	0x00, 0xf5, 0x21, 0x00


	//----- nvinfo : EIATTR_KPARAM_INFO
	.align		4
.L_155:
        /*0058*/ 	.byte	0x04, 0x17
        /*005a*/ 	.short	(.L_157 - .L_156)
.L_156:
        /*005c*/ 	.word	0x00000000
        /*0060*/ 	.short	0x0001
        /*0062*/ 	.short	0x0008
        /*0064*/ 	.byte	0x00, 0xf5, 0x21, 0x00


	//----- nvinfo : EIATTR_KPARAM_INFO
	.align		4
.L_157:
        /*0068*/ 	.byte	0x04, 0x17
        /*006a*/ 	.short	(.L_159 - .L_158)
.L_158:
        /*006c*/ 	.word	0x00000000
        /*0070*/ 	.short	0x0000
        /*0072*/ 	.short	0x0000
        /*0074*/ 	.byte	0x00, 0xf5, 0x21, 0x00


	//----- nvinfo : EIATTR_SPARSE_MMA_MASK
	.align		4
.L_159:
        /*0078*/ 	.byte	0x03, 0x50
        /*007a*/ 	.short	0x0000


	//----- nvinfo : EIATTR_MAXREG_COUNT
	.align		4
        /*007c*/ 	.byte	0x03, 0x1b
        /*007e*/ 	.short	0x00ff


	//----- nvinfo : EIATTR_NUM_BARRIERS
	.align		4
        /*0080*/ 	.byte	0x02, 0x4c
        /*0082*/ 	.byte	0x01
	.zero		1


	//----- nvinfo : EIATTR_MERCURY_ISA_VERSION
	.align		4
        /*0084*/ 	.byte	0x03, 0x5f
        /*0086*/ 	.short	0x0101


	//----- nvinfo : EIATTR_VRC_CTA_INIT_COUNT
	.align		4
        /*0088*/ 	.byte	0x02, 0x4a
	.zero		1
	.zero		1


	//----- nvinfo : EIATTR_EXIT_INSTR_OFFSETS
	.align		4
        /*008c*/ 	.byte	0x04, 0x1c
        /*008e*/ 	.short	(.L_161 - .L_160)


	//   ....[0]....
.L_160:
        /*0090*/ 	.word	0x00000450


	//----- nvinfo : EIATTR_CRS_STACK_SIZE
	.align		4
.L_161:
        /*0094*/ 	.byte	0x04, 0x1e
        /*0096*/ 	.short	(.L_163 - .L_162)
.L_162:
        /*0098*/ 	.word	0x00000000


	//----- nvinfo : EIATTR_CBANK_PARAM_SIZE
	.align		4
.L_163:
        /*009c*/ 	.byte	0x03, 0x19
        /*009e*/ 	.short	0x0034


	//----- nvinfo : EIATTR_PARAM_CBANK
	.align		4
        /*00a0*/ 	.byte	0x04, 0x0a
        /*00a2*/ 	.short	(.L_165 - .L_164)
	.align		4
.L_164:
        /*00a4*/ 	.word	index@(.nv.constant0._Z26_jacobiGpuClassicIterationPfPKfS1_S1_S1_S1_i)
        /*00a8*/ 	.short	0x0380
        /*00aa*/ 	.short	0x0034


	//----- nvinfo : EIATTR_SW_WAR
	.align		4
.L_165:
        /*00ac*/ 	.byte	0x04, 0x36
        /*00ae*/ 	.short	(.L_167 - .L_166)
.L_166:
        /*00b0*/ 	.word	0x00000008
.L_167:


//--------------------- .nv.callgraph             --------------------------
	.section	.nv.callgraph,"",@"SHT_CUDA_CALLGRAPH"
	.align	4
	.sectionentsize	8
	.align		4
        /*0000*/ 	.word	0x00000000
	.align		4
        /*0004*/ 	.word	0xffffffff
	.align		4
        /*0008*/ 	.word	0x00000000
	.align		4
        /*000c*/ 	.word	0xfffffffe
	.align		4
        /*0010*/ 	.word	0x00000000
	.align		4
        /*0014*/ 	.word	0xfffffffd
	.align		4
        /*0018*/ 	.word	0x00000000
	.align		4
        /*001c*/ 	.word	0xfffffffc


//--------------------- .text._Z17_jacobiGpuDiamondPfS_PKfS1_S1_S1_i --------------------------
	.section	.text._Z17_jacobiGpuDiamondPfS_PKfS1_S1_S1_i,"ax",@progbits
	.align	128
        .global         _Z17_jacobiGpuDiamondPfS_PKfS1_S1_S1_i
        .type           _Z17_jacobiGpuDiamondPfS_PKfS1_S1_S1_i,@function
        .size           _Z17_jacobiGpuDiamondPfS_PKfS1_S1_S1_i,(.L_x_241 - _Z17_jacobiGpuDiamondPfS_PKfS1_S1_S1_i)
        .other          _Z17_jacobiGpuDiamondPfS_PKfS1_S1_S1_i,@"STO_CUDA_ENTRY STV_DEFAULT"
_Z17_jacobiGpuDiamondPfS_PKfS1_S1_S1_i:
.text._Z17_jacobiGpuDiamondPfS_PKfS1_S1_S1_i:
[----:B------:R-:W-:Y:S01]  /*0000*/  LDC R1, c[0x0][0x37c] ;  /* 0x0000df00ff017b82 */ /* 0x000fe20000000800 */
[----:B------:R-:W0:Y:S07]  /*0010*/  S2R R4, SR_TID.X ;  /* 0x0000000000047919 */ /* 0x000e2e0000002100 */
[----:B------:R-:W1:Y:S01]  /*0020*/  S2UR UR16, SR_CTAID.X ;  /* 0x00000000001079c3 */ /* 0x000e620000002500 */
[----:B------:R-:W1:Y:S01]  /*0030*/  LDCU UR20, c[0x0][0x360] ;  /* 0x00006c00ff1477ac */ /* 0x000e620008000800 */
[----:B------:R-:W-:Y:S01]  /*0040*/  IMAD.MOV.U32 R29, RZ, RZ, 0x4 ;  /* 0x00000004ff1d7424 */ /* 0x000fe200078e00ff */
[----:B------:R-:W-:Y:S01]  /*0050*/  BSSY.RECONVERGENT B0, `(.L_x_0) ;  /* 0x0000044000007945 */ /* 0x000fe20003800200 */
[----:B------:R-:W2:Y:S04]  /*0060*/  LDCU.128 UR4, c[0x0][0x380] ;  /* 0x00007000ff0477ac */ /* 0x000ea80008000c00 */
[----:B------:R-:W3:Y:S01]  /*0070*/  S2UR UR17, SR_CgaCtaId ;  /* 0x00000000001179c3 */ /* 0x000ee20000008800 */
[----:B------:R-:W4:Y:S01]  /*0080*/  LDCU.128 UR12, c[0x0][0x3a0] ;  /* 0x00007400ff0c77ac */ /* 0x000f220008000c00 */
[----:B------:R-:W5:Y:S01]  /*0090*/  LDCU.64 UR8, c[0x0][0x390] ;  /* 0x00007200ff0877ac */ /* 0x000f620008000a00 */
[----:B------:R-:W0:Y:S01]  /*00a0*/  LDCU.64 UR18, c[0x0][0x358] ;  /* 0x00006b00ff1277ac */ /* 0x000e220008000a00 */
[----:B-1----:R-:W-:-:S04]  /*00b0*/  UIMAD UR16, UR20, UR16, URZ ;  /* 0x00000010141072a4 */ /* 0x002fc8000f8e02ff */
[----:B--2---:R-:W-:Y:S02]  /*00c0*/  UIMAD.WIDE UR6, UR16, 0x4, UR6 ;  /* 0x00000004100678a5 */ /* 0x004fe4000f8e0206 */
[----:B----4-:R-:W-:Y:S01]  /*00d0*/  UIMAD.WIDE UR10, UR16, 0x4, UR12 ;  /* 0x00000004100a78a5 */ /* 0x010fe2000f8e020c */
[C---:B0-----:R-:W-:Y:S01]  /*00e0*/  LOP3.LUT R3, R4.reuse, 0x3, RZ, 0xc0, !PT ;  /* 0x0000000304037812 */ /* 0x041fe200078ec0ff */
[----:B------:R-:W-:Y:S02]  /*00f0*/  UIMAD.WIDE UR12, UR16, 0x4, UR14 ;  /* 0x00000004100c78a5 */ /* 0x000fe4000f8e020e */
[C---:B------:R-:W-:Y:S01]  /*0100*/  VIADD R2, R4.reuse, UR16 ;  /* 0x0000001004027c36 */ /* 0x040fe20008000000 */
[----:B------:R-:W-:Y:S01]  /*0110*/  UIMAD.WIDE UR4, UR16, 0x4, UR4 ;  /* 0x00000004100478a5 */ /* 0x000fe2000f8e0204 */
[----:B------:R-:W-:Y:S01]  /*0120*/  ISETP.GT.AND P0, PT, R3, 0x1, PT ;  /* 0x000000010300780c */ /* 0x000fe20003f04270 */
[----:B------:R-:W-:Y:S01]  /*0130*/  UMOV UR14, 0x400 ;  /* 0x00000400000e7882 */ /* 0x000fe20000000000 */
[----:B------:R-:W-:Y:S01]  /*0140*/  MOV R11, UR7 ;  /* 0x00000007000b7c02 */ /* 0x000fe20008000f00 */
[----:B---3--:R-:W-:Y:S01]  /*0150*/  ULEA UR14, UR17, UR14, 0x18 ;  /* 0x0000000e110e7291 */ /* 0x008fe2000f8ec0ff */
[----:B------:R-:W-:Y:S01]  /*0160*/  IMAD.U32 R10, RZ, RZ, UR6 ;  /* 0x00000006ff0a7e24 */ /* 0x000fe2000f8e00ff */
[----:B-----5:R-:W-:Y:S01]  /*0170*/  UIMAD.WIDE UR8, UR16, 0x4, UR8 ;  /* 0x00000004100878a5 */ /* 0x020fe2000f8e0208 */
[----:B------:R-:W-:Y:S01]  /*0180*/  IMAD.WIDE.U32 R28, R4, R29, UR4 ;  /* 0x00000004041c7e25 */ /* 0x000fe2000f8e001d */
[----:B------:R-:W-:-:S03]  /*0190*/  ULEA UR15, UR20, UR14, 0x2 ;  /* 0x0000000e140f7291 */ /* 0x000fc6000f8e10ff */
[----:B------:R-:W-:Y:S02]  /*01a0*/  IMAD.U32 R23, RZ, RZ, UR14 ;  /* 0x0000000eff177e24 */ /* 0x000fe4000f8e00ff */
[----:B------:R-:W-:Y:S01]  /*01b0*/  IMAD.WIDE.U32 R10, R4, 0x4, R10 ;  /* 0x00000004040a7825 */ /* 0x000fe200078e000a */
[----:B------:R-:W-:Y:S06]  /*01c0*/  @P0 BRA `(.L_x_1) ;  /* 0x0000000000440947 */ /* 0x000fec0003800000 */
[----:B------:R-:W2:Y:S04]  /*01d0*/  LDG.E R7, desc[UR18][R28.64] ;  /* 0x000000121c077981 */ /* 0x000ea8000c1e1900 */
[----:B------:R-:W3:Y:S01]  /*01e0*/  LDG.E R9, desc[UR18][R10.64] ;  /* 0x000000120a097981 */ /* 0x000ee2000c1e1900 */
[----:B------:R-:W-:Y:S02]  /*01f0*/  ISETP.NE.AND P0, PT, R3, RZ, PT ;  /* 0x000000ff0300720c */ /* 0x000fe40003f05270 */
[----:B------:R-:W-:-:S11]  /*0200*/  IADD3 R5, PT, PT, R4, UR20, RZ ;  /* 0x0000001404057c10 */ /* 0x000fd6000fffe0ff */
[C---:B------:R-:W-:Y:S01]  /*0210*/  @P0 LEA R6, R5.reuse, 0x2, 0x1 ;  /* 0x0000000205060811 */ /* 0x040fe200078e08ff */
[----:B------:R-:W-:Y:S01]  /*0220*/  @!P0 IMAD.SHL.U32 R5, R5, 0x2, RZ ;  /* 0x0000000205058824 */ /* 0x000fe200078e00ff */
[----:B------:R-:W-:Y:S02]  /*0230*/  @!P0 IADD3 R0, PT, PT, -R4, UR20, RZ ;  /* 0x0000001404008c10 */ /* 0x000fe4000fffe1ff */
[----:B------:R-:W-:Y:S02]  /*0240*/  @P0 LOP3.LUT R6, R6, 0xfffffffc, RZ, 0xc0, !PT ;  /* 0xfffffffc06060812 */ /* 0x000fe400078ec0ff */
[----:B------:R-:W-:Y:S01]  /*0250*/  @!P0 LOP3.LUT R5, R5, 0xfffffffc, RZ, 0xc0, !PT ;  /* 0xfffffffc05058812 */ /* 0x000fe200078ec0ff */
[----:B------:R-:W-:Y:S01]  /*0260*/  @!P0 IMAD.SHL.U32 R0, R0, 0x2, RZ ;  /* 0x0000000200008824 */ /* 0x000fe200078e00ff */
[----:B------:R-:W-:-:S04]  /*0270*/  @P0 LOP3.LUT R8, R6, 0xfffffffc, RZ, 0x3c, !PT ;  /* 0xfffffffc06080812 */ /* 0x000fc800078e3cff */
[----:B------:R-:W-:Y:S01]  /*0280*/  @!P0 LOP3.LUT R0, R0, 0xfffffffc, RZ, 0xc0, !PT ;  /* 0xfffffffc00008812 */ /* 0x000fe200078ec0ff */
[----:B--2---:R2:W-:Y:S04]  /*0290*/  @P0 STS [R8+UR15], R7 ;  /* 0x0000000708000988 */ /* 0x0045e8000800080f */
[----:B---3--:R2:W-:Y:S04]  /*02a0*/  @P0 STS [R6+UR14], R9 ;  /* 0x0000000906000988 */ /* 0x0085e8000800080e */
[----:B------:R2:W-:Y:S04]  /*02b0*/  @!P0 STS [R0+UR14+-0x4], R7 ;  /* 0xfffffc0700008988 */ /* 0x0005e8000800080e */
[----:B------:R2:W-:Y:S01]  /*02c0*/  @!P0 STS [R5+UR14], R9 ;  /* 0x0000000905008988 */ /* 0x0005e2000800080e */
[----:B------:R-:W-:Y:S05]  /*02d0*/  BRA `(.L_x_2) ;  /* 0x00000000006c7947 */ /* 0x000fea0003800000 */
.L_x_1:
[----:B------:R-:W-:-:S13]  /*02e0*/  ISETP.NE.AND P0, PT, R3, 0x2, PT ;  /* 0x000000020300780c */ /* 0x000fda0003f05270 */
[----:B------:R-:W-:Y:S05]  /*02f0*/  @!P0 BRA `(.L_x_3) ;  /* 0x00000000003c8947 */ /* 0x000fea0003800000 */
[----:B------:R-:W-:-:S06]  /*0300*/  UIADD3 UR6, UPT, UPT, UR20, -0x1, URZ ;  /* 0xffffffff14067890 */ /* 0x000fcc000fffe0ff */
[----:B------:R-:W-:-:S13]  /*0310*/  ISETP.NE.AND P0, PT, R4, UR6, PT ;  /* 0x0000000604007c0c */ /* 0x000fda000bf05270 */
[----:B------:R-:W-:Y:S05]  /*0320*/  @!P0 BRA `(.L_x_2) ;  /* 0x0000000000588947 */ /* 0x000fea0003800000 */
[----:B------:R-:W2:Y:S04]  /*0330*/  LDG.E R6, desc[UR18][R28.64] ;  /* 0x000000121c067981 */ /* 0x000ea8000c1e1900 */
[----:B------:R-:W3:Y:S01]  /*0340*/  LDG.E R7, desc[UR18][R10.64] ;  /* 0x000000120a077981 */ /* 0x000ee2000c1e1900 */
[----:B------:R-:W0:Y:S02]  /*0350*/  LDC R5, c[0x0][0x360] ;  /* 0x0000d800ff057b82 */ /* 0x000e240000000800 */
[----:B0-----:R-:W-:-:S04]  /*0360*/  IADD3 R0, PT, PT, R4, 0x1, R5 ;  /* 0x0000000104007810 */ /* 0x001fc80007ffe005 */
[----:B------:R-:W-:-:S04]  /*0370*/  SHF.R.U32.HI R0, RZ, 0x1, R0 ;  /* 0x00000001ff007819 */ /* 0x000fc80000011600 */
[----:B------:R-:W-:Y:S02]  /*0380*/  LOP3.LUT R5, RZ, R0, RZ, 0x33, !PT ;  /* 0x00000000ff057212 */ /* 0x000fe400078e33ff */
[----:B------:R-:W-:Y:S02]  /*0390*/  LEA R0, R0, UR15, 0x2 ;  /* 0x0000000f00007c11 */ /* 0x000fe4000f8e10ff */
[----:B------:R-:W-:-:S04]  /*03a0*/  IADD3 R5, PT, PT, R5, UR20, RZ ;  /* 0x0000001405057c10 */ /* 0x000fc8000fffe0ff */
[----:B------:R-:W-:-:S05]  /*03b0*/  LEA R5, R5, UR15, 0x2 ;  /* 0x0000000f05057c11 */ /* 0x000fca000f8e10ff */
[----:B--2---:R0:W-:Y:S04]  /*03c0*/  STS [R5], R6 ;  /* 0x0000000605007388 */ /* 0x0041e80000000800 */
[----:B---3--:R0:W-:Y:S01]  /*03d0*/  STS [R0], R7 ;  /* 0x0000000700007388 */ /* 0x0081e20000000800 */
[----:B------:R-:W-:Y:S05]  /*03e0*/  BRA `(.L_x_2) ;  /* 0x0000000000287947 */ /* 0x000fea0003800000 */
.L_x_3:
[----:B------:R-:W2:Y:S04]  /*03f0*/  LDG.E R0, desc[UR18][R28.64] ;  /* 0x000000121c007981 */ /* 0x000ea8000c1e1900 */
[----:B------:R-:W3:Y:S01]  /*0400*/  LDG.E R6, desc[UR18][R10.64] ;  /* 0x000000120a067981 */ /* 0x000ee2000c1e1900 */
[C---:B------:R-:W-:Y:S01]  /*0410*/  IADD3 R5, PT, PT, -R4.reuse, UR20, RZ ;  /* 0x0000001404057c10 */ /* 0x040fe2000fffe1ff */
[----:B------:R-:W-:-:S04]  /*0420*/  VIADD R7, R4, UR20 ;  /* 0x0000001404077c36 */ /* 0x000fc80008000000 */
[----:B------:R-:W-:Y:S01]  /*0430*/  IMAD.SHL.U32 R5, R5, 0x2, RZ ;  /* 0x0000000205057824 */ /* 0x000fe200078e00ff */
[----:B------:R-:W-:-:S04]  /*0440*/  SHF.L.U32 R7, R7, 0x1, RZ ;  /* 0x0000000107077819 */ /* 0x000fc800000006ff */
[----:B------:R-:W-:Y:S02]  /*0450*/  LOP3.LUT R5, R5, 0xfffffffc, RZ, 0xc0, !PT ;  /* 0xfffffffc05057812 */ /* 0x000fe400078ec0ff */
[----:B------:R-:W-:-:S03]  /*0460*/  LOP3.LUT R7, R7, 0xfffffffc, RZ, 0xc0, !PT ;  /* 0xfffffffc07077812 */ /* 0x000fc600078ec0ff */
[----:B--2---:R1:W-:Y:S04]  /*0470*/  STS [R5+UR15+-0x4], R0 ;  /* 0xfffffc0005007988 */ /* 0x0043e8000800080f */
[----:B---3--:R1:W-:Y:S02]  /*0480*/  STS [R7+UR15], R6 ;  /* 0x0000000607007988 */ /* 0x0083e4000800080f */
.L_x_2:
[----:B------:R-:W-:Y:S05]  /*0490*/  BSYNC.RECONVERGENT B0 ;  /* 0x0000000000007941 */ /* 0x000fea0003800200 */
.L_x_0:
[----:B------:R-:W-:Y:S01]  /*04a0*/  UISETP.GE.U32.AND UP0, UPT, UR20, 0x2, UPT ;  /* 0x000000021400788c */ /* 0x000fe2000bf06070 */
[----:B------:R-:W-:Y:S01]  /*04b0*/  IMAD.U32 R24, RZ, RZ, UR15 ;  /* 0x0000000fff187e24 */ /* 0x000fe2000f8e00ff */
[----:B------:R-:W-:-:S07]  /*04c0*/  USHF.R.U32.HI UR6, URZ, 0x1, UR20 ;  /* 0x00000001ff067899 */ /* 0x000fce0008011614 */
[----:B------:R-:W-:Y:S05]  /*04d0*/  BRA.U !UP0, `(.L_x_4) ;  /* 0x0000001108407547 */ /* 0x000fea000b800000 */
[----:B------:R-:W3:Y:S01]  /*04e0*/  LDC.64 R18, c[0x0][0x398] ;  /* 0x0000e600ff127b82 */ /* 0x000ee20000000a00 */
[----:B------:R-:W-:Y:S01]  /*04f0*/  UISETP.LT.U32.AND UP0, UPT, UR6, 0x1, UPT ;  /* 0x000000010600788c */ /* 0x000fe2000bf01070 */
[----:B------:R-:W-:Y:S01]  /*0500*/  HFMA2 R15, -RZ, RZ, 0, 2.384185791015625e-07 ;  /* 0x00000004ff0f7431 */ /* 0x000fe200000001ff */
[----:B------:R-:W4:Y:S01]  /*0510*/  LDCU UR7, c[0x0][0x3b0] ;  /* 0x00007600ff0777ac */ /* 0x000f220008000800 */
[----:B------:R-:W-:Y:S01]  /*0520*/  IMAD.MOV.U32 R13, RZ, RZ, 0x4 ;  /* 0x00000004ff0d7424 */ /* 0x000fe200078e00ff */
[----:B------:R-:W-:Y:S01]  /*0530*/  MOV R24, UR15 ;  /* 0x0000000f00187c02 */ /* 0x000fe20008000f00 */
[----:B------:R-:W-:Y:S01]  /*0540*/  IMAD.MOV.U32 R17, RZ, RZ, 0x4 ;  /* 0x00000004ff117424 */ /* 0x000fe200078e00ff */
[----:B------:R-:W-:Y:S01]  /*0550*/  USEL UR16, UR6, 0x1, !UP0 ;  /* 0x0000000106107887 */ /* 0x000fe2000c000000 */
[----:B------:R-:W-:Y:S01]  /*0560*/  IMAD.U32 R23, RZ, RZ, UR14 ;  /* 0x0000000eff177e24 */ /* 0x000fe2000f8e00ff */
[----:B------:R-:W-:Y:S01]  /*0570*/  UMOV UR17, UR6 ;  /* 0x0000000600117c82 */ /* 0x000fe20008000000 */
[----:B------:R-:W-:Y:S01]  /*0580*/  IMAD.WIDE.U32 R12, R4, R13, UR10 ;  /* 0x0000000a040c7e25 */ /* 0x000fe2000f8e000d */
[----:B------:R-:W-:-:S03]  /*0590*/  ULOP3.LUT UP0, UR16, UR16, 0x3, URZ, 0xc0, !UPT ;  /* 0x0000000310107892 */ /* 0x000fc6000f80c0ff */
[----:B------:R-:W-:-:S04]  /*05a0*/  IMAD.WIDE.U32 R14, R4, R15, UR12 ;  /* 0x0000000c040e7e25 */ /* 0x000fc8000f8e000f */
[----:B------:R-:W-:Y:S01]  /*05b0*/  IMAD.WIDE.U32 R16, R4, R17, UR8 ;  /* 0x0000000804107e25 */ /* 0x000fe2000f8e0011 */
[----:B----4-:R-:W-:-:S03]  /*05c0*/  UIADD3 UR7, UPT, UPT, UR7, -0x1, URZ ;  /* 0xffffffff07077890 */ /* 0x010fc6000fffe0ff */
[----:B---3--:R-:W-:Y:S01]  /*05d0*/  IMAD.WIDE.U32 R18, R4, 0x4, R18 ;  /* 0x0000000404127825 */ /* 0x008fe200078e0012 */
[----:B------:R-:W-:Y:S08]  /*05e0*/  BRA.U !UP0, `(.L_x_5) ;  /* 0x0000000108e47547 */ /* 0x000ff0000b800000 */
[----:B------:R-:W-:Y:S01]  /*05f0*/  IMAD.U32 R23, RZ, RZ, UR14 ;  /* 0x0000000eff177e24 */ /* 0x000fe2000f8e00ff */
[----:B------:R-:W-:Y:S01]  /*0600*/  UIADD3 UR21, UPT, UPT, -UR6, UR20, URZ ;  /* 0x0000001406157290 */ /* 0x000fe2000fffe1ff */
[----:B------:R-:W-:Y:S01]  /*0610*/  IMAD.U32 R24, RZ, RZ, UR15 ;  /* 0x0000000fff187e24 */ /* 0x000fe2000f8e00ff */
[----:B------:R-:W-:Y:S01]  /*0620*/  UIADD3 UR16, UPT, UPT, -UR16, URZ, URZ ;  /* 0x000000ff10107290 */ /* 0x000fe2000fffe1ff */
[----:B------:R-:W-:-:S11]  /*0630*/  UMOV UR17, UR6 ;  /* 0x0000000600117c82 */ /* 0x000fd60008000000 */
.L_x_10:
[----:B------:R-:W-:Y:S02]  /*0640*/  UISETP.GE.U32.AND UP0, UPT, UR17, UR6, UPT ;  /* 0x000000061100728c */ /* 0x000fe4000bf06070 */
[----:B------:R-:W-:-:S04]  /*0650*/  UIADD3 UR16, UPT, UPT, UR16, 0x1, URZ ;  /* 0x0000000110107890 */ /* 0x000fc8000fffe0ff */
[----:B------:R-:W-:-:S03]  /*0660*/  UISETP.NE.AND UP1, UPT, UR16, URZ, UPT ;  /* 0x000000ff1000728c */ /* 0x000fc6000bf25270 */
[----:B---3--:R-:W-:Y:S08]  /*0670*/  BRA.U UP0, `(.L_x_6) ;  /* 0x0000000100b07547 */ /* 0x008ff0000b800000 */
[----:B------:R-:W-:Y:S01]  /*0680*/  ISETP.GE.U32.AND P0, PT, R4, UR17, PT ;  /* 0x0000001104007c0c */ /* 0x000fe2000bf06070 */
[----:B------:R-:W-:Y:S01]  /*0690*/  BSSY.RECONVERGENT B2, `(.L_x_6) ;  /* 0x000002a000027945 */ /* 0x000fe20003800200 */
[----:B------:R-:W-:Y:S01]  /*06a0*/  MOV R26, R23 ;  /* 0x00000017001a7202 */ /* 0x000fe20000000f00 */
[--C-:B------:R-:W-:Y:S02]  /*06b0*/  IMAD.MOV.U32 R25, RZ, RZ, R24.reuse ;  /* 0x000000ffff197224 */ /* 0x100fe400078e0018 */
[----:B------:R-:W-:Y:S01]  /*06c0*/  IMAD.MOV.U32 R23, RZ, RZ, R24 ;  /* 0x000000ffff177224 */ /* 0x000fe200078e0018 */
[----:B------:R-:W-:-:S07]  /*06d0*/  MOV R24, R26 ;  /* 0x0000001a00187202 */ /* 0x000fce0000000f00 */
[----:B------:R-:W-:Y:S05]  /*06e0*/  @!P0 BRA `(.L_x_7) ;  /* 0x0000000000908947 */ /* 0x000fea0003800000 */
[----:B------:R-:W-:Y:S01]  /*06f0*/  UIADD3 UR14, UPT, UPT, UR21, -0x1, URZ ;  /* 0xffffffff150e7890 */ /* 0x000fe2000fffe0ff */
[----:B------:R-:W-:Y:S02]  /*0700*/  IMAD.MOV.U32 R23, RZ, RZ, R25 ;  /* 0x000000ffff177224 */ /* 0x000fe400078e0019 */
[----:B------:R-:W-:-:S03]  /*0710*/  IMAD.MOV.U32 R24, RZ, RZ, R26 ;  /* 0x000000ffff187224 */ /* 0x000fc600078e001a */
[----:B------:R-:W-:-:S13]  /*0720*/  ISETP.GT.U32.AND P0, PT, R4, UR14, PT ;  /* 0x0000000e04007c0c */ /* 0x000fda000bf04070 */
[----:B------:R-:W-:Y:S05]  /*0730*/  @P0 BRA `(.L_x_7) ;  /* 0x00000000007c0947 */ /* 0x000fea0003800000 */
[----:B--2---:R-:W2:Y:S04]  /*0740*/  LDG.E R8, desc[UR18][R12.64] ;  /* 0x000000120c087981 */ /* 0x004ea8000c1e1900 */
[----:B01----:R-:W3:Y:S04]  /*0750*/  LDG.E R6, desc[UR18][R14.64] ;  /* 0x000000120e067981 */ /* 0x003ee8000c1e1900 */
[----:B------:R-:W4:Y:S04]  /*0760*/  LDG.E R7, desc[UR18][R18.64] ;  /* 0x0000001212077981 */ /* 0x000f28000c1e1900 */
[----:B------:R-:W5:Y:S01]  /*0770*/  LDG.E R9, desc[UR18][R16.64] ;  /* 0x0000001210097981 */ /* 0x000f62000c1e1900 */
[C---:B------:R-:W-:Y:S01]  /*0780*/  ISETP.GE.AND P1, PT, R2.reuse, UR7, PT ;  /* 0x0000000702007c0c */ /* 0x040fe2000bf26270 */
[----:B------:R-:W-:Y:S01]  /*0790*/  IMAD.MOV.U32 R5, RZ, RZ, RZ ;  /* 0x000000ffff057224 */ /* 0x000fe200078e00ff */
[----:B------:R-:W-:Y:S01]  /*07a0*/  ISETP.GE.AND P0, PT, R2, 0x1, PT ;  /* 0x000000010200780c */ /* 0x000fe20003f06270 */
[----:B------:R-:W-:Y:S01]  /*07b0*/  IMAD.MOV.U32 R0, RZ, RZ, RZ ;  /* 0x000000ffff007224 */ /* 0x000fe200078e00ff */
[----:B------:R-:W-:Y:S01]  /*07c0*/  LEA R20, R4, R26, 0x2 ;  /* 0x0000001a04147211 */ /* 0x000fe200078e10ff */
[----:B------:R-:W-:Y:S08]  /*07d0*/  BSSY.RECONVERGENT B3, `(.L_x_8) ;  /* 0x0000011000037945 */ /* 0x000ff00003800200 */
[----:B------:R-:W3:Y:S04]  /*07e0*/  @!P1 LDS R5, [R20+0x4] ;  /* 0x0000040014059984 */ /* 0x000ee80000000800 */
[----:B------:R-:W4:Y:S01]  /*07f0*/  @P0 LDS R0, [R20+-0x4] ;  /* 0xfffffc0014000984 */ /* 0x000f220000000800 */
[----:B--2---:R-:W0:Y:S01]  /*0800*/  MUFU.RCP R21, R8 ;  /* 0x0000000800157308 */ /* 0x004e220000001000 */
[----:B---3--:R-:W-:-:S04]  /*0810*/  FMUL R6, R6, R5 ;  /* 0x0000000506067220 */ /* 0x008fc80000400000 */
[----:B----4-:R-:W-:-:S04]  /*0820*/  FFMA R0, R7, R0, R6 ;  /* 0x0000000007007223 */ /* 0x010fc80000000006 */
[----:B-----5:R-:W-:-:S04]  /*0830*/  FADD R0, R9, -R0 ;  /* 0x8000000009007221 */ /* 0x020fc80000000000 */
[----:B------:R-:W1:Y:S01]  /*0840*/  FCHK P0, R0, R8 ;  /* 0x0000000800007302 */ /* 0x000e620000000000 */
[----:B0-----:R-:W-:-:S04]  /*0850*/  FFMA R6, -R8, R21, 1 ;  /* 0x3f80000008067423 */ /* 0x001fc80000000115 */
[----:B------:R-:W-:-:S04]  /*0860*/  FFMA R21, R21, R6, R21 ;  /* 0x0000000615157223 */ /* 0x000fc80000000015 */
[----:B------:R-:W-:-:S04]  /*0870*/  FFMA R6, R0, R21, RZ ;  /* 0x0000001500067223 */ /* 0x000fc800000000ff */
[----:B------:R-:W-:-:S04]  /*0880*/  FFMA R5, -R8, R6, R0 ;  /* 0x0000000608057223 */ /* 0x000fc80000000100 */
[----:B------:R-:W-:Y:S01]  /*0890*/  FFMA R5, R21, R5, R6 ;  /* 0x0000000515057223 */ /* 0x000fe20000000006 */
[----:B-1----:R-:W-:Y:S06]  /*08a0*/  @!P0 BRA `(.L_x_9) ;  /* 0x00000000000c8947 */ /* 0x002fec0003800000 */
[----:B------:R-:W-:-:S07]  /*08b0*/  MOV R5, 0x8d0 ;  /* 0x000008d000057802 */ /* 0x000fce0000000f00 */
[----:B------:R-:W-:Y:S05]  /*08c0*/  CALL.REL.NOINC `($__internal_0_$__cuda_sm3x_div_rn_noftz_f32_slowpath) ;  /* 0x00000020000c7944 */ /* 0x000fea0003c00000 */
[----:B------:R-:W-:-:S07]  /*08d0*/  MOV R5, R0 ;  /* 0x0000000000057202 */ /* 0x000fce0000000f00 */
.L_x_9:
[----:B------:R-:W-:Y:S05]  /*08e0*/  BSYNC.RECONVERGENT B3 ;  /* 0x0000000000037941 */ /* 0x000fea0003800200 */
.L_x_8:
[--C-:B------:R-:W-:Y:S01]  /*08f0*/  IMAD R0, R4, 0x4, R25.reuse ;  /* 0x0000000404007824 */ /* 0x100fe200078e0219 */
[----:B------:R-:W-:Y:S01]  /*0900*/  MOV R24, R26 ;  /* 0x0000001a00187202 */ /* 0x000fe20000000f00 */
[----:B------:R-:W-:-:S03]  /*0910*/  IMAD.MOV.U32 R23, RZ, RZ, R25 ;  /* 0x000000ffff177224 */ /* 0x000fc600078e0019 */
[----:B------:R3:W-:Y:S04]  /*0920*/  STS [R0], R5 ;  /* 0x0000000500007388 */ /* 0x0007e80000000800 */
.L_x_7:
[----:B------:R-:W-:Y:S05]  /*0930*/  BSYNC.RECONVERGENT B2 ;  /* 0x0000000000027941 */ /* 0x000fea0003800200 */
.L_x_6:
[----:B------:R-:W-:Y:S01]  /*0940*/  BAR.SYNC.DEFER_BLOCKING 0x0 ;  /* 0x0000000000007b1d */ /* 0x000fe20000010000 */
[----:B------:R-:W-:Y:S02]  /*0950*/  UIADD3 UR17, UPT, UPT, UR17, -0x1, URZ ;  /* 0xffffffff11117890 */ /* 0x000fe4000fffe0ff */
[----:B------:R-:W-:-:S03]  /*0960*/  UIADD3 UR21, UPT, UPT, UR21, 0x1, URZ ;  /* 0x0000000115157890 */ /* 0x000fc6000fffe0ff */
[----:B------:R-:W-:Y:S09]  /*0970*/  BRA.U UP1, `(.L_x_10) ;  /* 0xfffffffd01307547 */ /* 0x000ff2000b83ffff */
.L_x_5:
[----:B------:R-:W-:-:S04]  /*0980*/  UIADD3 UR14, UPT, UPT, UR6, -0x1, URZ ;  /* 0xffffffff060e7890 */ /* 0x000fc8000fffe0ff */
[----:B------:R-:W-:-:S09]  /*0990*/  UISETP.GE.U32.AND UP0, UPT, UR14, 0x3, UPT ;  /* 0x000000030e00788c */ /* 0x000fd2000bf06070 */
[----:B------:R-:W-:Y:S05]  /*09a0*/  BRA.U !UP0, `(.L_x_4) ;  /* 0x0000000d080c7547 */ /* 0x000fea000b800000 */
[----:B------:R-:W-:Y:S02]  /*09b0*/  UIADD3 UR14, UPT, UPT, UR17, 0x4, URZ ;  /* 0x00000004110e7890 */ /* 0x000fe4000fffe0ff */
[----:B------:R-:W-:-:S12]  /*09c0*/  UIADD3 UR21, UPT, UPT, UR20, 0x2, -UR17 ;  /* 0x0000000214157890 */ /* 0x000fd8000fffe811 */
.L_x_27:
[----:B------:R-:W-:Y:S01]  /*09d0*/  UIADD3 UR16, UPT, UPT, UR14, -0x4, URZ ;  /* 0xfffffffc0e107890 */ /* 0x000fe2000fffe0ff */
[----:B------:R-:W-:Y:S01]  /*09e0*/  IMAD.MOV.U32 R25, RZ, RZ, R23 ;  /* 0x000000ffff197224 */ /* 0x000fe200078e0017 */
[----:B------:R-:W-:Y:S01]  /*09f0*/  UMOV UR17, UR14 ;  /* 0x0000000e00117c82 */ /* 0x000fe20008000000 */
[----:B------:R-:W-:Y:S01]  /*0a00*/  IMAD.MOV.U32 R26, RZ, RZ, R24 ;  /* 0x000000ffff1a7224 */ /* 0x000fe200078e0018 */
[----:B------:R-:W-:Y:S02]  /*0a10*/  UISETP.GE.U32.AND UP1, UPT, UR16, UR6, UPT ;  /* 0x000000061000728c */ /* 0x000fe4000bf26070 */
[----:B------:R-:W-:Y:S02]  /*0a20*/  UISETP.GT.AND UP0, UPT, UR16, 0x4, UPT ;  /* 0x000000041000788c */ /* 0x000fe4000bf04270 */
[----:B------:R-:W-:-:S05]  /*0a30*/  UMOV UR14, UR16 ;  /* 0x00000010000e7c82 */ /* 0x000fca0008000000 */
[----:B----4-:R-:W-:Y:S05]  /*0a40*/  BRA.U UP1, `(.L_x_11) ;  /* 0x0000000101a87547 */ /* 0x010fea000b800000 */
[----:B------:R-:W-:Y:S01]  /*0a50*/  ISETP.GE.U32.AND P0, PT, R4, UR14, PT ;  /* 0x0000000e04007c0c */ /* 0x000fe2000bf06070 */
[----:B------:R-:W-:Y:S01]  /*0a60*/  BSSY.RECONVERGENT B2, `(.L_x_11) ;  /* 0x0000028000027945 */ /* 0x000fe20003800200 */
[----:B------:R-:W-:Y:S01]  /*0a70*/  MOV R25, R24 ;  /* 0x0000001800197202 */ /* 0x000fe20000000f00 */
[----:B------:R-:W-:-:S10]  /*0a80*/  IMAD.MOV.U32 R26, RZ, RZ, R23 ;  /* 0x000000ffff1a7224 */ /* 0x000fd400078e0017 */
[----:B------:R-:W-:Y:S05]  /*0a90*/  @!P0 BRA `(.L_x_12) ;  /* 0x0000000000908947 */ /* 0x000fea0003800000 */
[----:B------:R-:W-:Y:S01]  /*0aa0*/  UIADD3 UR16, UPT, UPT, UR21, -0x3, URZ ;  /* 0xfffffffd15107890 */ /* 0x000fe2000fffe0ff */
[----:B------:R-:W-:Y:S01]  /*0ab0*/  IMAD.MOV.U32 R25, RZ, RZ, R24 ;  /* 0x000000ffff197224 */ /* 0x000fe200078e0018 */
[----:B------:R-:W-:-:S04]  /*0ac0*/  MOV R26, R23 ;  /* 0x00000017001a7202 */ /* 0x000fc80000000f00 */
[----:B------:R-:W-:-:S13]  /*0ad0*/  ISETP.GT.U32.AND P0, PT, R4, UR16, PT ;  /* 0x0000001004007c0c */ /* 0x000fda000bf04070 */
[----:B------:R-:W-:Y:S05]  /*0ae0*/  @P0 BRA `(.L_x_12) ;  /* 0x00000000007c0947 */ /* 0x000fea0003800000 */
[----:B--2---:R-:W2:Y:S04]  /*0af0*/  LDG.E R8, desc[UR18][R12.64] ;  /* 0x000000120c087981 */ /* 0x004ea8000c1e1900 */
[----:B01----:R-:W4:Y:S04]  /*0b00*/  LDG.E R6, desc[UR18][R14.64] ;  /* 0x000000120e067981 */ /* 0x003f28000c1e1900 */
[----:B------:R-:W5:Y:S04]  /*0b10*/  LDG.E R7, desc[UR18][R18.64] ;  /* 0x0000001212077981 */ /* 0x000f68000c1e1900 */
[----:B------:R-:W5:Y:S01]  /*0b20*/  LDG.E R9, desc[UR18][R16.64] ;  /* 0x0000001210097981 */ /* 0x000f62000c1e1900 */
[C---:B------:R-:W-:Y:S01]  /*0b30*/  ISETP.GE.AND P1, PT, R2.reuse, UR7, PT ;  /* 0x0000000702007c0c */ /* 0x040fe2000bf26270 */
[----:B---3--:R-:W-:Y:S01]  /*0b40*/  IMAD.MOV.U32 R5, RZ, RZ, RZ ;  /* 0x000000ffff057224 */ /* 0x008fe200078e00ff */
[----:B------:R-:W-:Y:S01]  /*0b50*/  ISETP.GE.AND P0, PT, R2, 0x1, PT ;  /* 0x000000010200780c */ /* 0x000fe20003f06270 */
[----:B------:R-:W-:-:S02]  /*0b60*/  HFMA2 R0, -RZ, RZ, 0, 0 ;  /* 0x00000000ff007431 */ /* 0x000fc400000001ff */
[----:B------:R-:W-:Y:S01]  /*0b70*/  IMAD R20, R4, 0x4, R23 ;  /* 0x0000000404147824 */ /* 0x000fe200078e0217 */
[----:B------:R-:W-:Y:S07]  /*0b80*/  BSSY.RECONVERGENT B3, `(.L_x_13) ;  /* 0x0000011000037945 */ /* 0x000fee0003800200 */
[----:B------:R-:W4:Y:S04]  /*0b90*/  @!P1 LDS R5, [R20+0x4] ;  /* 0x0000040014059984 */ /* 0x000f280000000800 */
[----:B------:R-:W5:Y:S01]  /*0ba0*/  @P0 LDS R0, [R20+-0x4] ;  /* 0xfffffc0014000984 */ /* 0x000f620000000800 */
[----:B--2---:R-:W0:Y:S01]  /*0bb0*/  MUFU.RCP R21, R8 ;  /* 0x0000000800157308 */ /* 0x004e220000001000 */
[----:B----4-:R-:W-:-:S04]  /*0bc0*/  FMUL R6, R6, R5 ;  /* 0x0000000506067220 */ /* 0x010fc80000400000 */
[----:B-----5:R-:W-:-:S04]  /*0bd0*/  FFMA R0, R7, R0, R6 ;  /* 0x0000000007007223 */ /* 0x020fc80000000006 */
[----:B------:R-:W-:-:S04]  /*0be0*/  FADD R0, R9, -R0 ;  /* 0x8000000009007221 */ /* 0x000fc80000000000 */
        /* <DEDUP_REMOVED lines=9> */
[----:B------:R-:W-:-:S07]  /*0c80*/  IMAD.MOV.U32 R5, RZ, RZ, R0 ;  /* 0x000000ffff057224 */ /* 0x000fce00078e0000 */
.L_x_14:
[----:B------:R-:W-:Y:S05]  /*0c90*/  BSYNC.RECONVERGENT B3 ;  /* 0x0000000000037941 */ /* 0x000fea0003800200 */
.L_x_13:
[----:B------:R-:W-:Y:S01]  /*0ca0*/  IMAD R0, R4, 0x4, R24 ;  /* 0x0000000404007824 */ /* 0x000fe200078e0218 */
[----:B------:R-:W-:Y:S01]  /*0cb0*/  MOV R25, R24 ;  /* 0x0000001800197202 */ /* 0x000fe20000000f00 */
[----:B------:R-:W-:-:S03]  /*0cc0*/  IMAD.MOV.U32 R26, RZ, RZ, R23 ;  /* 0x000000ffff1a7224 */ /* 0x000fc600078e0017 */
[----:B------:R4:W-:Y:S04]  /*0cd0*/  STS [R0], R5 ;  /* 0x0000000500007388 */ /* 0x0009e80000000800 */
.L_x_12:
[----:B------:R-:W-:Y:S05]  /*0ce0*/  BSYNC.RECONVERGENT B2 ;  /* 0x0000000000027941 */ /* 0x000fea0003800200 */
.L_x_11:
[----:B------:R-:W-:Y:S01]  /*0cf0*/  BAR.SYNC.DEFER_BLOCKING 0x0 ;  /* 0x0000000000007b1d */ /* 0x000fe20000010000 */
[----:B------:R-:W-:Y:S01]  /*0d00*/  UIADD3 UR22, UPT, UPT, UR17, -0x5, URZ ;  /* 0xfffffffb11167890 */ /* 0x000fe2000fffe0ff */
[----:B------:R-:W-:Y:S01]  /*0d10*/  IMAD.MOV.U32 R23, RZ, RZ, R25 ;  /* 0x000000ffff177224 */ /* 0x000fe200078e0019 */
[----:B------:R-:W-:Y:S02]  /*0d20*/  MOV R24, R26 ;  /* 0x0000001a00187202 */ /* 0x000fe40000000f00 */
[----:B------:R-:W-:-:S09]  /*0d30*/  UISETP.GE.U32.AND UP1, UPT, UR22, UR6, UPT ;  /* 0x000000061600728c */ /* 0x000fd2000bf26070 */
[----:B------:R-:W-:Y:S05]  /*0d40*/  BRA.U UP1, `(.L_x_15) ;  /* 0x00000001019c7547 */ /* 0x000fea000b800000 */
[----:B------:R-:W-:Y:S01]  /*0d50*/  UIADD3 UR16, UPT, UPT, UR21, -0x2, URZ ;  /* 0xfffffffe15107890 */ /* 0x000fe2000fffe0ff */
[----:B------:R-:W-:Y:S01]  /*0d60*/  BSSY.RECONVERGENT B2, `(.L_x_15) ;  /* 0x0000025000027945 */ /* 0x000fe20003800200 */
[----:B------:R-:W-:Y:S02]  /*0d70*/  IMAD.MOV.U32 R23, RZ, RZ, R26 ;  /* 0x000000ffff177224 */ /* 0x000fe400078e001a */
[----:B------:R-:W-:Y:S02]  /*0d80*/  IMAD.MOV.U32 R24, RZ, RZ, R25 ;  /* 0x000000ffff187224 */ /* 0x000fe400078e0019 */
[----:B------:R-:W-:-:S04]  /*0d90*/  ISETP.GT.U32.AND P0, PT, R4, UR16, PT ;  /* 0x0000001004007c0c */ /* 0x000fc8000bf04070 */
[----:B------:R-:W-:-:S13]  /*0da0*/  ISETP.LT.U32.OR P0, PT, R4, UR22, P0 ;  /* 0x0000001604007c0c */ /* 0x000fda0008701470 */
[----:B------:R-:W-:Y:S05]  /*0db0*/  @P0 BRA `(.L_x_16) ;  /* 0x00000000007c0947 */ /* 0x000fea0003800000 */
[----:B--2---:R-:W2:Y:S04]  /*0dc0*/  LDG.E R8, desc[UR18][R12.64] ;  /* 0x000000120c087981 */ /* 0x004ea8000c1e1900 */
[----:B01----:R-:W5:Y:S04]  /*0dd0*/  LDG.E R6, desc[UR18][R14.64] ;  /* 0x000000120e067981 */ /* 0x003f68000c1e1900 */
[----:B------:R-:W5:Y:S04]  /*0de0*/  LDG.E R7, desc[UR18][R18.64] ;  /* 0x0000001212077981 */ /* 0x000f68000c1e1900 */
[----:B------:R-:W5:Y:S01]  /*0df0*/  LDG.E R9, desc[UR18][R16.64] ;  /* 0x0000001210097981 */ /* 0x000f62000c1e1900 */
[C---:B------:R-:W-:Y:S01]  /*0e00*/  ISETP.GE.AND P1, PT, R2.reuse, UR7, PT ;  /* 0x0000000702007c0c */ /* 0x040fe2000bf26270 */
[----:B---34-:R-:W-:Y:S01]  /*0e10*/  IMAD.MOV.U32 R5, RZ, RZ, RZ ;  /* 0x000000ffff057224 */ /* 0x018fe200078e00ff */
[----:B------:R-:W-:Y:S01]  /*0e20*/  ISETP.GE.AND P0, PT, R2, 0x1, PT ;  /* 0x000000010200780c */ /* 0x000fe20003f06270 */
[----:B------:R-:W-:Y:S01]  /*0e30*/  IMAD.MOV.U32 R0, RZ, RZ, RZ ;  /* 0x000000ffff007224 */ /* 0x000fe200078e00ff */
[----:B------:R-:W-:Y:S01]  /*0e40*/  LEA R20, R4, R25, 0x2 ;  /* 0x0000001904147211 */ /* 0x000fe200078e10ff */
[----:B------:R-:W-:Y:S08]  /*0e50*/  BSSY.RECONVERGENT B3, `(.L_x_17) ;  /* 0x0000011000037945 */ /* 0x000ff00003800200 */
[----:B------:R-:W5:Y:S04]  /*0e60*/  @!P1 LDS R5, [R20+0x4] ;  /* 0x0000040014059984 */ /* 0x000f680000000800 */
[----:B------:R-:W0:Y:S01]  /*0e70*/  @P0 LDS R0, [R20+-0x4] ;  /* 0xfffffc0014000984 */ /* 0x000e220000000800 */
[----:B--2---:R-:W1:Y:S01]  /*0e80*/  MUFU.RCP R21, R8 ;  /* 0x0000000800157308 */ /* 0x004e620000001000 */
[----:B-----5:R-:W-:-:S04]  /*0e90*/  FMUL R6, R6, R5 ;  /* 0x0000000506067220 */ /* 0x020fc80000400000 */
[----:B0-----:R-:W-:-:S04]  /*0ea0*/  FFMA R0, R7, R0, R6 ;  /* 0x0000000007007223 */ /* 0x001fc80000000006 */
[----:B------:R-:W-:-:S04]  /*0eb0*/  FADD R0, R9, -R0 ;  /* 0x8000000009007221 */ /* 0x000fc80000000000 */
[----:B------:R-:W0:Y:S01]  /*0ec0*/  FCHK P0, R0, R8 ;  /* 0x0000000800007302 */ /* 0x000e220000000000 */
[----:B-1----:R-:W-:-:S04]  /*0ed0*/  FFMA R6, -R8, R21, 1 ;  /* 0x3f80000008067423 */ /* 0x002fc80000000115 */
[----:B------:R-:W-:-:S04]  /*0ee0*/  FFMA R21, R21, R6, R21 ;  /* 0x0000000615157223 */ /* 0x000fc80000000015 */
[----:B------:R-:W-:-:S04]  /*0ef0*/  FFMA R6, R0, R21, RZ ;  /* 0x0000001500067223 */ /* 0x000fc800000000ff */
[----:B------:R-:W-:-:S04]  /*0f00*/  FFMA R5, -R8, R6, R0 ;  /* 0x0000000608057223 */ /* 0x000fc80000000100 */
[----:B------:R-:W-:Y:S01]  /*0f10*/  FFMA R5, R21, R5, R6 ;  /* 0x0000000515057223 */ /* 0x000fe20000000006 */
[----:B0-----:R-:W-:Y:S06]  /*0f20*/  @!P0 BRA `(.L_x_18) ;  /* 0x00000000000c8947 */ /* 0x001fec0003800000 */
[----:B------:R-:W-:-:S07]  /*0f30*/  MOV R5, 0xf50 ;  /* 0x00000f5000057802 */ /* 0x000fce0000000f00 */
[----:B------:R-:W-:Y:S05]  /*0f40*/  CALL.REL.NOINC `($__internal_0_$__cuda_sm3x_div_rn_noftz_f32_slowpath) ;  /* 0x00000018006c7944 */ /* 0x000fea0003c00000 */
[----:B------:R-:W-:-:S07]  /*0f50*/  MOV R5, R0 ;  /* 0x0000000000057202 */ /* 0x000fce0000000f00 */
.L_x_18:
[----:B------:R-:W-:Y:S05]  /*0f60*/  BSYNC.RECONVERGENT B3 ;  /* 0x0000000000037941 */ /* 0x000fea0003800200 */
.L_x_17:
[--C-:B------:R-:W-:Y:S01]  /*0f70*/  IMAD R0, R4, 0x4, R26.reuse ;  /* 0x0000000404007824 */ /* 0x100fe200078e021a */
[----:B------:R-:W-:Y:S01]  /*0f80*/  MOV R24, R25 ;  /* 0x0000001900187202 */ /* 0x000fe20000000f00 */
[----:B------:R-:W-:-:S03]  /*0f90*/  IMAD.MOV.U32 R23, RZ, RZ, R26 ;  /* 0x000000ffff177224 */ /* 0x000fc600078e001a */
[----:B------:R0:W-:Y:S04]  /*0fa0*/  STS [R0], R5 ;  /* 0x0000000500007388 */ /* 0x0001e80000000800 */
.L_x_16:
[----:B------:R-:W-:Y:S05]  /*0fb0*/  BSYNC.RECONVERGENT B2 ;  /* 0x0000000000027941 */ /* 0x000fea0003800200 */
.L_x_15:
[----:B------:R-:W-:Y:S01]  /*0fc0*/  BAR.SYNC.DEFER_BLOCKING 0x0 ;  /* 0x0000000000007b1d */ /* 0x000fe20000010000 */
[----:B------:R-:W-:Y:S01]  /*0fd0*/  UIADD3 UR16, UPT, UPT, UR17, -0x6, URZ ;  /* 0xfffffffa11107890 */ /* 0x000fe2000fffe0ff */
[----:B------:R-:W-:Y:S02]  /*0fe0*/  IMAD.MOV.U32 R25, RZ, RZ, R23 ;  /* 0x000000ffff197224 */ /* 0x000fe400078e0017 */
[----:B------:R-:W-:Y:S01]  /*0ff0*/  IMAD.MOV.U32 R26, RZ, RZ, R24 ;  /* 0x000000ffff1a7224 */ /* 0x000fe200078e0018 */
[----:B------:R-:W-:-:S09]  /*1000*/  UISETP.GE.U32.AND UP1, UPT, UR16, UR6, UPT ;  /* 0x000000061000728c */ /* 0x000fd2000bf26070 */
[----:B------:R-:W-:Y:S05]  /*1010*/  BRA.U UP1, `(.L_x_19) ;  /* 0x0000000101a87547 */ /* 0x000fea000b800000 */
        /* <DEDUP_REMOVED lines=17> */
[----:B------:R-:W-:-:S02]  /*1130*/  HFMA2 R0, -RZ, RZ, 0, 0 ;  /* 0x00000000ff007431 */ /* 0x000fc400000001ff */
[----:B------:R-:W-:Y:S01]  /*1140*/  IMAD R20, R4, 0x4, R23 ;  /* 0x0000000404147824 */ /* 0x000fe200078e0217 */
[----:B------:R-:W-:Y:S07]  /*1150*/  BSSY.RECONVERGENT B3, `(.L_x_21) ;  /* 0x0000011000037945 */ /* 0x000fee0003800200 */
        /* <DEDUP_REMOVED lines=15> */
[----:B------:R-:W-:-:S07]  /*1250*/  IMAD.MOV.U32 R5, RZ, RZ, R0 ;  /* 0x000000ffff057224 */ /* 0x000fce00078e0000 */
.L_x_22:
[----:B------:R-:W-:Y:S05]  /*1260*/  BSYNC.RECONVERGENT B3 ;  /* 0x0000000000037941 */ /* 0x000fea0003800200 */
.L_x_21:
[----:B------:R-:W-:Y:S01]  /*1270*/  IMAD R0, R4, 0x4, R24 ;  /* 0x0000000404007824 */ /* 0x000fe200078e0218 */
[----:B------:R-:W-:Y:S01]  /*1280*/  MOV R25, R24 ;  /* 0x0000001800197202 */ /* 0x000fe20000000f00 */
[----:B------:R-:W-:-:S03]  /*1290*/  IMAD.MOV.U32 R26, RZ, RZ, R23 ;  /* 0x000000ffff1a7224 */ /* 0x000fc600078e0017 */
[----:B------:R0:W-:Y:S04]  /*12a0*/  STS [R0], R5 ;  /* 0x0000000500007388 */ /* 0x0001e80000000800 */
.L_x_20:
[----:B------:R-:W-:Y:S05]  /*12b0*/  BSYNC.RECONVERGENT B2 ;  /* 0x0000000000027941 */ /* 0x000fea0003800200 */
.L_x_19:
[----:B------:R-:W-:Y:S01]  /*12c0*/  BAR.SYNC.DEFER_BLOCKING 0x0 ;  /* 0x0000000000007b1d */ /* 0x000fe20000010000 */
[----:B------:R-:W-:Y:S01]  /*12d0*/  UIADD3 UR16, UPT, UPT, UR17, -0x7, URZ ;  /* 0xfffffff911107890 */ /* 0x000fe2000fffe0ff */
[----:B------:R-:W-:Y:S01]  /*12e0*/  IMAD.MOV.U32 R23, RZ, RZ, R25 ;  /* 0x000000ffff177224 */ /* 0x000fe200078e0019 */
[----:B------:R-:W-:Y:S02]  /*12f0*/  MOV R24, R26 ;  /* 0x0000001a00187202 */ /* 0x000fe40000000f00 */
[----:B------:R-:W-:-:S09]  /*1300*/  UISETP.GE.U32.AND UP1, UPT, UR16, UR6, UPT ;  /* 0x000000061000728c */ /* 0x000fd2000bf26070 */
[----:B------:R-:W-:Y:S05]  /*1310*/  BRA.U UP1, `(.L_x_23) ;  /* 0x0000000101a47547 */ /* 0x000fea000b800000 */
[----:B------:R-:W-:Y:S01]  /*1320*/  ISETP.GE.U32.AND P0, PT, R4, UR16, PT ;  /* 0x0000001004007c0c */ /* 0x000fe2000bf06070 */
[----:B------:R-:W-:Y:S01]  /*1330*/  BSSY.RECONVERGENT B2, `(.L_x_23) ;  /* 0x0000027000027945 */ /* 0x000fe20003800200 */
[----:B------:R-:W-:Y:S02]  /*1340*/  IMAD.MOV.U32 R23, RZ, RZ, R26 ;  /* 0x000000ffff177224 */ /* 0x000fe400078e001a */
[----:B------:R-:W-:-:S09]  /*1350*/  IMAD.MOV.U32 R24, RZ, RZ, R25 ;  /* 0x000000ffff187224 */ /* 0x000fd200078e0019 */
[----:B------:R-:W-:Y:S05]  /*1360*/  @!P0 BRA `(.L_x_24) ;  /* 0x00000000008c8947 */ /* 0x000fea0003800000 */
[----:B------:R-:W-:Y:S01]  /*1370*/  ISETP.GT.U32.AND P0, PT, R4, UR21, PT ;  /* 0x0000001504007c0c */ /* 0x000fe2000bf04070 */
[----:B------:R-:W-:Y:S01]  /*1380*/  IMAD.MOV.U32 R24, RZ, RZ, R25 ;  /* 0x000000ffff187224 */ /* 0x000fe200078e0019 */
[----:B------:R-:W-:-:S11]  /*1390*/  MOV R23, R26 ;  /* 0x0000001a00177202 */ /* 0x000fd60000000f00 */
[----:B------:R-:W-:Y:S05]  /*13a0*/  @P0 BRA `(.L_x_24) ;  /* 0x00000000007c0947 */ /* 0x000fea0003800000 */
[----:B--2---:R-:W2:Y:S04]  /*13b0*/  LDG.E R8, desc[UR18][R12.64] ;  /* 0x000000120c087981 */ /* 0x004ea8000c1e1900 */
[----:B01----:R-:W5:Y:S04]  /*13c0*/  LDG.E R6, desc[UR18][R14.64] ;  /* 0x000000120e067981 */ /* 0x003f68000c1e1900 */
[----:B------:R-:W5:Y:S04]  /*13d0*/  LDG.E R7, desc[UR18][R18.64] ;  /* 0x0000001212077981 */ /* 0x000f68000c1e1900 */
[----:B------:R-:W5:Y:S01]  /*13e0*/  LDG.E R9, desc[UR18][R16.64] ;  /* 0x0000001210097981 */ /* 0x000f62000c1e1900 */
[C---:B------:R-:W-:Y:S01]  /*13f0*/  ISETP.GE.AND P1, PT, R2.reuse, UR7, PT ;  /* 0x0000000702007c0c */ /* 0x040fe2000bf26270 */
[----:B---34-:R-:W-:Y:S01]  /*1400*/  HFMA2 R5, -RZ, RZ, 0, 0 ;  /* 0x00000000ff057431 */ /* 0x018fe200000001ff */
[----:B------:R-:W-:Y:S01]  /*1410*/  ISETP.GE.AND P0, PT, R2, 0x1, PT ;  /* 0x000000010200780c */ /* 0x000fe20003f06270 */
[----:B------:R-:W-:Y:S01]  /*1420*/  IMAD R20, R4, 0x4, R25 ;  /* 0x0000000404147824 */ /* 0x000fe200078e0219 */
[----:B------:R-:W-:Y:S01]  /*1430*/  BSSY.RECONVERGENT B3, `(.L_x_25) ;  /* 0x0000012000037945 */ /* 0x000fe20003800200 */
[----:B------:R-:W-:-:S08]  /*1440*/  IMAD.MOV.U32 R0, RZ, RZ, RZ ;  /* 0x000000ffff007224 */ /* 0x000fd000078e00ff */
        /* <DEDUP_REMOVED lines=16> */
.L_x_26:
[----:B------:R-:W-:Y:S05]  /*1550*/  BSYNC.RECONVERGENT B3 ;  /* 0x0000000000037941 */ /* 0x000fea0003800200 */
.L_x_25:
[----:B------:R-:W-:Y:S01]  /*1560*/  LEA R0, R4, R26, 0x2 ;  /* 0x0000001a04007211 */ /* 0x000fe200078e10ff */
[----:B------:R-:W-:Y:S02]  /*1570*/  IMAD.MOV.U32 R23, RZ, RZ, R26 ;  /* 0x000000ffff177224 */ /* 0x000fe400078e001a */
[----:B------:R-:W-:Y:S02]  /*1580*/  IMAD.MOV.U32 R24, RZ, RZ, R25 ;  /* 0x000000ffff187224 */ /* 0x000fe400078e0019 */
[----:B------:R0:W-:Y:S05]  /*1590*/  STS [R0], R5 ;  /* 0x0000000500007388 */ /* 0x0001ea0000000800 */
.L_x_24:
[----:B------:R-:W-:Y:S05]  /*15a0*/  BSYNC.RECONVERGENT B2 ;  /* 0x0000000000027941 */ /* 0x000fea0003800200 */
.L_x_23:
[----:B------:R-:W-:Y:S01]  /*15b0*/  BAR.SYNC.DEFER_BLOCKING 0x0 ;  /* 0x0000000000007b1d */ /* 0x000fe20000010000 */
[----:B------:R-:W-:-:S05]  /*15c0*/  UIADD3 UR21, UPT, UPT, UR21, 0x4, URZ ;  /* 0x0000000415157890 */ /* 0x000fca000fffe0ff */
[----:B------:R-:W-:Y:S07]  /*15d0*/  BRA.U UP0, `(.L_x_27) ;  /* 0xfffffff100fc7547 */ /* 0x000fee000b83ffff */
.L_x_4:
[C---:B------:R-:W-:Y:S01]  /*15e0*/  ISETP.NE.AND P0, PT, R4.reuse, RZ, PT ;  /* 0x000000ff0400720c */ /* 0x040fe20003f05270 */
[----:B------:R-:W-:Y:S01]  /*15f0*/  UIADD3 UR7, UPT, UPT, UR20, -0x1, URZ ;  /* 0xffffffff14077890 */ /* 0x000fe2000fffe0ff */
[----:B------:R-:W5:Y:S05]  /*1600*/  LDC.64 R26, c[0x0][0x398] ;  /* 0x0000e600ff1a7b82 */ /* 0x000f6a0000000a00 */
[----:B------:R-:W-:-:S06]  /*1610*/  ISETP.NE.AND P1, PT, R4, UR7, PT ;  /* 0x0000000704007c0c */ /* 0x000fcc000bf25270 */
[----:B------:R-:W-:-:S05]  /*1620*/  VOTEU.ALL UP0, P0 ;  /* 0x0000000000ff7886 */ /* 0x000fca0000000000 */
[----:B------:R-:W-:Y:S02]  /*1630*/  @!UP0 UIMAD.WIDE.U32 UR4, UR7, 0x4, UR4 ;  /* 0x00000004070488a5 */ /* 0x000fe4000f8e0004 */
[----:B01234-:R-:W2:Y:S04]  /*1640*/  @!P1 LDG.E R5, desc[UR18][R10.64] ;  /* 0x000000120a059981 */ /* 0x01fea8000c1e1900 */
[----:B------:R-:W-:Y:S01]  /*1650*/  MOV R6, UR4 ;  /* 0x0000000400067c02 */ /* 0x000fe20008000f00 */
[----:B------:R-:W-:Y:S02]  /*1660*/  IMAD.U32 R7, RZ, RZ, UR5 ;  /* 0x00000005ff077e24 */ /* 0x000fe4000f8e00ff */
[----:B------:R-:W-:Y:S01]  /*1670*/  IMAD.MOV.U32 R19, RZ, RZ, 0x4 ;  /* 0x00000004ff137424 */ /* 0x000fe200078e00ff */
[----:B------:R-:W-:Y:S01]  /*1680*/  MOV R17, 0x4 ;  /* 0x0000000400117802 */ /* 0x000fe20000000f00 */
[----:B------:R-:W-:Y:S01]  /*1690*/  IMAD.MOV.U32 R15, RZ, RZ, 0x4 ;  /* 0x00000004ff0f7424 */ /* 0x000fe200078e00ff */
[----:B------:R-:W3:Y:S01]  /*16a0*/  @!P0 LDG.E R6, desc[UR18][R6.64] ;  /* 0x0000001206068981 */ /* 0x000ee2000c1e1900 */
[C---:B------:R-:W-:Y:S01]  /*16b0*/  IMAD.WIDE.U32 R18, R4.reuse, R19, UR10 ;  /* 0x0000000a04127e25 */ /* 0x040fe2000f8e0013 */
[----:B------:R-:W0:Y:S03]  /*16c0*/  LDCU UR4, c[0x0][0x3b0] ;  /* 0x00007600ff0477ac */ /* 0x000e260008000800 */
[C---:B------:R-:W-:Y:S01]  /*16d0*/  IMAD.WIDE.U32 R16, R4.reuse, R17, UR12 ;  /* 0x0000000c04107e25 */ /* 0x040fe2000f8e0011 */
[----:B------:R-:W4:Y:S03]  /*16e0*/  LDG.E R8, desc[UR18][R18.64] ;  /* 0x0000001212087981 */ /* 0x000f26000c1e1900 */
[C---:B-----5:R-:W-:Y:S01]  /*16f0*/  IMAD.WIDE.U32 R26, R4.reuse, 0x4, R26 ;  /* 0x00000004041a7825 */ /* 0x060fe200078e001a */
[----:B------:R-:W5:Y:S03]  /*1700*/  LDG.E R12, desc[UR18][R16.64] ;  /* 0x00000012100c7981 */ /* 0x000f66000c1e1900 */
[C---:B------:R-:W-:Y:S01]  /*1710*/  IMAD.WIDE.U32 R14, R4.reuse, R15, UR8 ;  /* 0x00000008040e7e25 */ /* 0x040fe2000f8e000f */
[----:B------:R-:W3:Y:S04]  /*1720*/  LDG.E R7, desc[UR18][R26.64] ;  /* 0x000000121a077981 */ /* 0x000ee8000c1e1900 */
[----:B------:R-:W3:Y:S01]  /*1730*/  LDG.E R0, desc[UR18][R14.64] ;  /* 0x000000120e007981 */ /* 0x000ee2000c1e1900 */
[----:B------:R-:W-:Y:S01]  /*1740*/  IMAD R13, R4, 0x4, R23 ;  /* 0x00000004040d7824 */ /* 0x000fe200078e0217 */
[----:B0-----:R-:W-:Y:S01]  /*1750*/  UIADD3 UR8, UPT, UPT, UR4, -0x1, URZ ;  /* 0xffffffff04087890 */ /* 0x001fe2000fffe0ff */
[----:B------:R-:W-:Y:S03]  /*1760*/  BSSY.RECONVERGENT B2, `(.L_x_28) ;  /* 0x0000015000027945 */ /* 0x000fe60003800200 */
[----:B------:R-:W2:Y:S04]  /*1770*/  @P1 LDS R5, [R13+0x4] ;  /* 0x000004000d051984 */ /* 0x000ea80000000800 */
[----:B------:R-:W3:Y:S01]  /*1780*/  @P0 LDS R6, [R13+-0x4] ;  /* 0xfffffc000d060984 */ /* 0x000ee20000000800 */
[----:B------:R-:W-:-:S02]  /*1790*/  ISETP.NE.AND P1, PT, R2, UR8, PT ;  /* 0x0000000802007c0c */ /* 0x000fc4000bf25270 */
[----:B------:R-:W-:Y:S01]  /*17a0*/  ISETP.NE.AND P0, PT, R2, RZ, PT ;  /* 0x000000ff0200720c */ /* 0x000fe20003f05270 */
[----:B----4-:R-:W0:Y:S01]  /*17b0*/  MUFU.RCP R9, R8 ;  /* 0x0000000800097308 */ /* 0x010e220000001000 */
[----:B--2---:R-:W-:-:S05]  /*17c0*/  FSEL R5, R5, RZ, P1 ;  /* 0x000000ff05057208 */ /* 0x004fca0000800000 */
[----:B-----5:R-:W-:Y:S01]  /*17d0*/  FMUL R5, R5, R12 ;  /* 0x0000000c05057220 */ /* 0x020fe20000400000 */
[----:B---3--:R-:W-:-:S05]  /*17e0*/  FSEL R6, R6, RZ, P0 ;  /* 0x000000ff06067208 */ /* 0x008fca0000000000 */
[----:B------:R-:W-:-:S04]  /*17f0*/  FFMA R5, R6, R7, R5 ;  /* 0x0000000706057223 */ /* 0x000fc80000000005 */
[----:B------:R-:W-:Y:S01]  /*1800*/  FADD R0, R0, -R5 ;  /* 0x8000000500007221 */ /* 0x000fe20000000000 */
[----:B0-----:R-:W-:-:S03]  /*1810*/  FFMA R6, -R8, R9, 1 ;  /* 0x3f80000008067423 */ /* 0x001fc60000000109 */
[----:B------:R-:W0:Y:S01]  /*1820*/  FCHK P0, R0, R8 ;  /* 0x0000000800007302 */ /* 0x000e220000000000 */
        /* <DEDUP_REMOVED lines=8> */
.L_x_29:
[----:B------:R-:W-:Y:S05]  /*18b0*/  BSYNC.RECONVERGENT B2 ;  /* 0x0000000000027941 */ /* 0x000fea0003800200 */
.L_x_28:
[----:B------:R-:W-:Y:S01]  /*18c0*/  IMAD R24, R4, 0x4, R24 ;  /* 0x0000000404187824 */ /* 0x000fe200078e0218 */
[----:B------:R-:W0:Y:S01]  /*18d0*/  S2UR UR5, SR_CgaCtaId ;  /* 0x00000000000579c3 */ /* 0x000e220000008800 */
[----:B------:R-:W-:Y:S01]  /*18e0*/  UISETP.GE.U32.AND UP0, UPT, UR20, 0x4, UPT ;  /* 0x000000041400788c */ /* 0x000fe2000bf06070 */
[----:B------:R-:W-:Y:S02]  /*18f0*/  UMOV UR4, 0x400 ;  /* 0x0000040000047882 */ /* 0x000fe40000000000 */
[----:B------:R1:W-:Y:S01]  /*1900*/  STS [R24], R5 ;  /* 0x0000000518007388 */ /* 0x0003e20000000800 */
[----:B0-----:R-:W-:-:S05]  /*1910*/  ULEA UR5, UR5, UR4, 0x18 ;  /* 0x0000000405057291 */ /* 0x001fca000f8ec0ff */
[----:B-1----:R-:W-:Y:S07]  /*1920*/  BRA.U !UP0, `(.L_x_30) ;  /* 0x0000000d08387547 */ /* 0x002fee000b800000 */
[----:B------:R-:W-:Y:S02]  /*1930*/  UIADD3 UR9, UPT, UPT, UR6, -0x1, URZ ;  /* 0xffffffff06097890 */ /* 0x000fe4000fffe0ff */
[----:B------:R-:W-:Y:S02]  /*1940*/  UIADD3 UR6, UPT, UPT, UR6, -0x2, URZ ;  /* 0xfffffffe06067890 */ /* 0x000fe4000fffe0ff */
[----:B------:R-:W-:Y:S02]  /*1950*/  ULOP3.LUT UR7, UR9, 0x3, URZ, 0xc0, !UPT ;  /* 0x0000000309077892 */ /* 0x000fe4000f8ec0ff */
[----:B------:R-:W-:Y:S01]  /*1960*/  UISETP.GE.U32.AND UP0, UPT, UR6, 0x3, UPT ;  /* 0x000000030600788c */ /* 0x000fe2000bf06070 */
[----:B------:R-:W-:-:S08]  /*1970*/  UMOV UR4, 0x1 ;  /* 0x0000000100047882 */ /* 0x000fd00000000000 */
[----:B------:R-:W-:Y:S05]  /*1980*/  BRA.U !UP0, `(.L_x_31) ;  /* 0x0000000908507547 */ /* 0x000fea000b800000 */
[C---:B------:R-:W-:Y:S01]  /*1990*/  LEA R12, R4.reuse, UR15, 0x2 ;  /* 0x0000000f040c7c11 */ /* 0x040fe2000f8e10ff */
[----:B------:R-:W-:Y:S01]  /*19a0*/  ULOP3.LUT UR6, UR9, 0xfffffffc, URZ, 0xc0, !UPT ;  /* 0xfffffffc09067892 */ /* 0x000fe2000f8ec0ff */
[----:B------:R-:W-:Y:S01]  /*19b0*/  LEA R13, R4, UR5, 0x2 ;  /* 0x00000005040d7c11 */ /* 0x000fe2000f8e10ff */
[----:B------:R-:W-:Y:S01]  /*19c0*/  UIADD3 UR9, UPT, UPT, UR20, -0x2, URZ ;  /* 0xfffffffe14097890 */ /* 0x000fe2000fffe0ff */
[----:B------:R-:W-:-:S11]  /*19d0*/  UMOV UR4, URZ ;  /* 0x000000ff00047c82 */ /* 0x000fd60008000000 */
.L_x_48:
[----:B------:R-:W-:Y:S01]  /*19e0*/  UIADD3 UR11, UPT, UPT, UR4, 0x1, URZ ;  /* 0x00000001040b7890 */ /* 0x000fe2000fffe0ff */
[C---:B------:R-:W-:Y:S01]  /*19f0*/  ISETP.GT.U32.AND P0, PT, R4.reuse, UR9, PT ;  /* 0x0000000904007c0c */ /* 0x040fe2000bf04070 */
[----:B------:R-:W-:Y:S04]  /*1a00*/  BSSY.RECONVERGENT B2, `(.L_x_32) ;  /* 0x000001e000027945 */ /* 0x000fe80003800200 */
[----:B------:R-:W-:-:S13]  /*1a10*/  ISETP.LT.U32.OR P0, PT, R4, UR11, P0 ;  /* 0x0000000b04007c0c */ /* 0x000fda0008701470 */
[----:B0123--:R-:W-:Y:S05]  /*1a20*/  @P0 BRA `(.L_x_33) ;  /* 0x00000000006c0947 */ /* 0x00ffea0003800000 */
[----:B------:R-:W2:Y:S04]  /*1a30*/  LDG.E R8, desc[UR18][R18.64] ;  /* 0x0000001212087981 */ /* 0x000ea8000c1e1900 */
[----:B------:R-:W3:Y:S04]  /*1a40*/  LDG.E R6, desc[UR18][R16.64] ;  /* 0x0000001210067981 */ /* 0x000ee8000c1e1900 */
[----:B------:R-:W4:Y:S04]  /*1a50*/  LDG.E R7, desc[UR18][R26.64] ;  /* 0x000000121a077981 */ /* 0x000f28000c1e1900 */
[----:B------:R-:W5:Y:S01]  /*1a60*/  LDG.E R9, desc[UR18][R14.64] ;  /* 0x000000120e097981 */ /* 0x000f62000c1e1900 */
[C---:B------:R-:W-:Y:S01]  /*1a70*/  ISETP.GE.AND P1, PT, R2.reuse, UR8, PT ;  /* 0x0000000802007c0c */ /* 0x040fe2000bf26270 */
[----:B------:R-:W-:Y:S01]  /*1a80*/  IMAD.MOV.U32 R5, RZ, RZ, RZ ;  /* 0x000000ffff057224 */ /* 0x000fe200078e00ff */
[----:B------:R-:W-:Y:S01]  /*1a90*/  ISETP.GE.AND P0, PT, R2, 0x1, PT ;  /* 0x000000010200780c */ /* 0x000fe20003f06270 */
[----:B------:R-:W-:Y:S01]  /*1aa0*/  HFMA2 R0, -RZ, RZ, 0, 0 ;  /* 0x00000000ff007431 */ /* 0x000fe200000001ff */
[----:B------:R-:W-:Y:S09]  /*1ab0*/  BSSY.RECONVERGENT B3, `(.L_x_34) ;  /* 0x0000011000037945 */ /* 0x000ff20003800200 */
        /* <DEDUP_REMOVED lines=16> */
.L_x_35:
[----:B------:R-:W-:Y:S05]  /*1bc0*/  BSYNC.RECONVERGENT B3 ;  /* 0x0000000000037941 */ /* 0x000fea0003800200 */
.L_x_34:
[----:B------:R0:W-:Y:S02]  /*1bd0*/  STS [R12], R5 ;  /* 0x000000050c007388 */ /* 0x0001e40000000800 */
.L_x_33:
[----:B------:R-:W-:Y:S05]  /*1be0*/  BSYNC.RECONVERGENT B2 ;  /* 0x0000000000027941 */ /* 0x000fea0003800200 */
.L_x_32:
[----:B------:R-:W-:Y:S01]  /*1bf0*/  UIADD3 UR10, UPT, UPT, UR9, -0x1, URZ ;  /* 0xffffffff090a7890 */ /* 0x000fe2000fffe0ff */
[----:B------:R-:W-:Y:S05]  /*1c00*/  BAR.SYNC.DEFER_BLOCKING 0x0 ;  /* 0x0000000000007b1d */ /* 0x000fea0000010000 */
[C---:B------:R-:W-:Y:S01]  /*1c10*/  ISETP.GT.U32.AND P0, PT, R4.reuse, UR10, PT ;  /* 0x0000000a04007c0c */ /* 0x040fe2000bf04070 */
[----:B------:R-:W-:Y:S03]  /*1c20*/  BSSY.RECONVERGENT B2, `(.L_x_36) ;  /* 0x000001e000027945 */ /* 0x000fe60003800200 */
[----:B------:R-:W-:-:S13]  /*1c30*/  ISETP.LE.U32.OR P0, PT, R4, UR11, P0 ;  /* 0x0000000b04007c0c */ /* 0x000fda0008703470 */
[----:B------:R-:W-:Y:S05]  /*1c40*/  @P0 BRA `(.L_x_37) ;  /* 0x00000000006c0947 */ /* 0x000fea0003800000 */
[----:B------:R-:W2:Y:S04]  /*1c50*/  LDG.E R8, desc[UR18][R18.64] ;  /* 0x0000001212087981 */ /* 0x000ea8000c1e1900 */
[----:B------:R-:W3:Y:S04]  /*1c60*/  LDG.E R6, desc[UR18][R16.64] ;  /* 0x0000001210067981 */ /* 0x000ee8000c1e1900 */
[----:B------:R-:W4:Y:S04]  /*1c70*/  LDG.E R7, desc[UR18][R26.64] ;  /* 0x000000121a077981 */ /* 0x000f28000c1e1900 */
[----:B------:R-:W5:Y:S01]  /*1c80*/  LDG.E R9, desc[UR18][R14.64] ;  /* 0x000000120e097981 */ /* 0x000f62000c1e1900 */
[C---:B------:R-:W-:Y:S01]  /*1c90*/  ISETP.GE.AND P1, PT, R2.reuse, UR8, PT ;  /* 0x0000000802007c0c */ /* 0x040fe2000bf26270 */
[----:B0-----:R-:W-:Y:S01]  /*1ca0*/  IMAD.MOV.U32 R5, RZ, RZ, RZ ;  /* 0x000000ffff057224 */ /* 0x001fe200078e00ff */
[----:B------:R-:W-:Y:S01]  /*1cb0*/  ISETP.GE.AND P0, PT, R2, 0x1, PT ;  /* 0x000000010200780c */ /* 0x000fe20003f06270 */
[----:B------:R-:W-:Y:S01]  /*1cc0*/  BSSY.RECONVERGENT B3, `(.L_x_38) ;  /* 0x0000012000037945 */ /* 0x000fe20003800200 */
[----:B------:R-:W-:-:S09]  /*1cd0*/  MOV R0, RZ ;  /* 0x000000ff00007202 */ /* 0x000fd20000000f00 */
        /* <DEDUP_REMOVED lines=16> */
.L_x_39:
[----:B------:R-:W-:Y:S05]  /*1de0*/  BSYNC.RECONVERGENT B3 ;  /* 0x0000000000037941 */ /* 0x000fea0003800200 */
.L_x_38:
[----:B------:R1:W-:Y:S02]  /*1df0*/  STS [R13], R6 ;  /* 0x000000060d007388 */ /* 0x0003e40000000800 */
.L_x_37:
[----:B------:R-:W-:Y:S05]  /*1e00*/  BSYNC.RECONVERGENT B2 ;  /* 0x0000000000027941 */ /* 0x000fea0003800200 */
.L_x_36:
[----:B------:R-:W-:Y:S01]  /*1e10*/  UIADD3 UR11, UPT, UPT, UR9, -0x2, URZ ;  /* 0xfffffffe090b7890 */ /* 0x000fe2000fffe0ff */
[----:B------:R-:W-:Y:S01]  /*1e20*/  BAR.SYNC.DEFER_BLOCKING 0x0 ;  /* 0x0000000000007b1d */ /* 0x000fe20000010000 */
[----:B------:R-:W-:-:S04]  /*1e30*/  UIADD3 UR10, UPT, UPT, UR4, 0x3, URZ ;  /* 0x00000003040a7890 */ /* 0x000fc8000fffe0ff */
[C---:B------:R-:W-:Y:S01]  /*1e40*/  ISETP.GT.U32.AND P0, PT, R4.reuse, UR11, PT ;  /* 0x0000000b04007c0c */ /* 0x040fe2000bf04070 */
[----:B------:R-:W-:Y:S03]  /*1e50*/  BSSY.RECONVERGENT B2, `(.L_x_40) ;  /* 0x000001e000027945 */ /* 0x000fe60003800200 */
[----:B------:R-:W-:-:S13]  /*1e60*/  ISETP.LT.U32.OR P0, PT, R4, UR10, P0 ;  /* 0x0000000a04007c0c */ /* 0x000fda0008701470 */
[----:B------:R-:W-:Y:S05]  /*1e70*/  @P0 BRA `(.L_x_41) ;  /* 0x00000000006c0947 */ /* 0x000fea0003800000 */
[----:B------:R-:W2:Y:S04]  /*1e80*/  LDG.E R8, desc[UR18][R18.64] ;  /* 0x0000001212087981 */ /* 0x000ea8000c1e1900 */
[----:B-1----:R-:W3:Y:S04]  /*1e90*/  LDG.E R6, desc[UR18][R16.64] ;  /* 0x0000001210067981 */ /* 0x002ee8000c1e1900 */
[----:B------:R-:W4:Y:S04]  /*1ea0*/  LDG.E R7, desc[UR18][R26.64] ;  /* 0x000000121a077981 */ /* 0x000f28000c1e1900 */
[----:B------:R-:W5:Y:S01]  /*1eb0*/  LDG.E R9, desc[UR18][R14.64] ;  /* 0x000000120e097981 */ /* 0x000f62000c1e1900 */
[C---:B------:R-:W-:Y:S01]  /*1ec0*/  ISETP.GE.AND P1, PT, R2.reuse, UR8, PT ;  /* 0x0000000802007c0c */ /* 0x040fe2000bf26270 */
[----:B0-----:R-:W-:Y:S01]  /*1ed0*/  HFMA2 R5, -RZ, RZ, 0, 0 ;  /* 0x00000000ff057431 */ /* 0x001fe200000001ff */
[----:B------:R-:W-:Y:S01]  /*1ee0*/  ISETP.GE.AND P0, PT, R2, 0x1, PT ;  /* 0x000000010200780c */ /* 0x000fe20003f06270 */
[----:B------:R-:W-:Y:S01]  /*1ef0*/  IMAD.MOV.U32 R0, RZ, RZ, RZ ;  /* 0x000000ffff007224 */ /* 0x000fe200078e00ff */
        /* <DEDUP_REMOVED lines=17> */
.L_x_43:
[----:B------:R-:W-:Y:S05]  /*2010*/  BSYNC.RECONVERGENT B3 ;  /* 0x0000000000037941 */ /* 0x000fea0003800200 */
.L_x_42:
[----:B------:R2:W-:Y:S02]  /*2020*/  STS [R12], R5 ;  /* 0x000000050c007388 */ /* 0x0005e40000000800 */
.L_x_41:
[----:B------:R-:W-:Y:S05]  /*2030*/  BSYNC.RECONVERGENT B2 ;  /* 0x0000000000027941 */ /* 0x000fea0003800200 */
.L_x_40:
[----:B------:R-:W-:Y:S01]  /*2040*/  UIADD3 UR10, UPT, UPT, UR9, -0x3, URZ ;  /* 0xfffffffd090a7890 */ /* 0x000fe2000fffe0ff */
[----:B------:R-:W-:Y:S01]  /*2050*/  BAR.SYNC.DEFER_BLOCKING 0x0 ;  /* 0x0000000000007b1d */ /* 0x000fe20000010000 */
[----:B------:R-:W-:-:S04]  /*2060*/  UIADD3 UR11, UPT, UPT, UR4, 0x4, URZ ;  /* 0x00000004040b7890 */ /* 0x000fc8000fffe0ff */
[C---:B------:R-:W-:Y:S01]  /*2070*/  ISETP.GT.U32.AND P0, PT, R4.reuse, UR10, PT ;  /* 0x0000000a04007c0c */ /* 0x040fe2000bf04070 */
[----:B------:R-:W-:Y:S03]  /*2080*/  BSSY.RECONVERGENT B2, `(.L_x_44) ;  /* 0x000001e000027945 */ /* 0x000fe60003800200 */
[----:B------:R-:W-:-:S13]  /*2090*/  ISETP.LT.U32.OR P0, PT, R4, UR11, P0 ;  /* 0x0000000b04007c0c */ /* 0x000fda0008701470 */
[----:B------:R-:W-:Y:S05]  /*20a0*/  @P0 BRA `(.L_x_45) ;  /* 0x00000000006c0947 */ /* 0x000fea0003800000 */
[----:B------:R-:W3:Y:S04]  /*20b0*/  LDG.E R8, desc[UR18][R18.64] ;  /* 0x0000001212087981 */ /* 0x000ee8000c1e1900 */
[----:B-1----:R-:W4:Y:S04]  /*20c0*/  LDG.E R6, desc[UR18][R16.64] ;  /* 0x0000001210067981 */ /* 0x002f28000c1e1900 */
[----:B------:R-:W5:Y:S04]  /*20d0*/  LDG.E R7, desc[UR18][R26.64] ;  /* 0x000000121a077981 */ /* 0x000f68000c1e1900 */
[----:B------:R-:W5:Y:S01]  /*20e0*/  LDG.E R9, desc[UR18][R14.64] ;  /* 0x000000120e097981 */ /* 0x000f62000c1e1900 */
[C---:B------:R-:W-:Y:S01]  /*20f0*/  ISETP.GE.AND P1, PT, R2.reuse, UR8, PT ;  /* 0x0000000802007c0c */ /* 0x040fe2000bf26270 */
[----:B0-2---:R-:W-:Y:S01]  /*2100*/  IMAD.MOV.U32 R5, RZ, RZ, RZ ;  /* 0x000000ffff057224 */ /* 0x005fe200078e00ff */
[----:B------:R-:W-:Y:S01]  /*2110*/  ISETP.GE.AND P0, PT, R2, 0x1, PT ;  /* 0x000000010200780c */ /* 0x000fe20003f06270 */
[----:B------:R-:W-:Y:S01]  /*2120*/  HFMA2 R0, -RZ, RZ, 0, 0 ;  /* 0x00000000ff007431 */ /* 0x000fe200000001ff */
[----:B------:R-:W-:Y:S09]  /*2130*/  BSSY.RECONVERGENT B3, `(.L_x_46) ;  /* 0x0000011000037945 */ /* 0x000ff20003800200 */
[----:B------:R-:W4:Y:S04]  /*2140*/  @!P1 LDS R5, [R12+0x4] ;  /* 0x000004000c059984 */ /* 0x000f280000000800 */
[----:B------:R-:W5:Y:S01]  /*2150*/  @P0 LDS R0, [R12+-0x4] ;  /* 0xfffffc000c000984 */ /* 0x000f620000000800 */
[----:B---3--:R-:W0:Y:S01]  /*2160*/  MUFU.RCP R21, R8 ;  /* 0x0000000800157308 */ /* 0x008e220000001000 */
        /* <DEDUP_REMOVED lines=13> */
.L_x_47:
[----:B------:R-:W-:Y:S05]  /*2240*/  BSYNC.RECONVERGENT B3 ;  /* 0x0000000000037941 */ /* 0x000fea0003800200 */
.L_x_46:
[----:B------:R3:W-:Y:S02]  /*2250*/  STS [R13], R6 ;  /* 0x000000060d007388 */ /* 0x0007e40000000800 */
.L_x_45:
[----:B------:R-:W-:Y:S05]  /*2260*/  BSYNC.RECONVERGENT B2 ;  /* 0x0000000000027941 */ /* 0x000fea0003800200 */
.L_x_44:
[----:B------:R-:W-:Y:S01]  /*2270*/  BAR.SYNC.DEFER_BLOCKING 0x0 ;  /* 0x0000000000007b1d */ /* 0x000fe20000010000 */
[----:B------:R-:W-:Y:S02]  /*2280*/  UISETP.NE.AND UP0, UPT, UR11, UR6, UPT ;  /* 0x000000060b00728c */ /* 0x000fe4000bf05270 */
[----:B------:R-:W-:Y:S02]  /*2290*/  UIADD3 UR4, UPT, UPT, UR4, 0x4, URZ ;  /* 0x0000000404047890 */ /* 0x000fe4000fffe0ff */
[----:B------:R-:W-:-:S05]  /*22a0*/  UIADD3 UR9, UPT, UPT, UR9, -0x4, URZ ;  /* 0xfffffffc09097890 */ /* 0x000fca000fffe0ff */
[----:B------:R-:W-:Y:S07]  /*22b0*/  BRA.U UP0, `(.L_x_48) ;  /* 0xfffffff500c87547 */ /* 0x000fee000b83ffff */
[----:B------:R-:W-:-:S12]  /*22c0*/  UIADD3 UR4, UPT, UPT, UR4, 0x1, URZ ;  /* 0x0000000104047890 */ /* 0x000fd8000fffe0ff */
.L_x_31:
[----:B------:R-:W-:-:S09]  /*22d0*/  UISETP.NE.AND UP0, UPT, UR7, URZ, UPT ;  /* 0x000000ff0700728c */ /* 0x000fd2000bf05270 */
[----:B------:R-:W-:Y:S05]  /*22e0*/  BRA.U !UP0, `(.L_x_30) ;  /* 0x0000000108c87547 */ /* 0x000fea000b800000 */
[----:B------:R-:W4:Y:S01]  /*22f0*/  S2UR UR6, SR_CgaCtaId ;  /* 0x00000000000679c3 */ /* 0x000f220000008800 */
[----:B------:R-:W-:Y:S01]  /*2300*/  UMOV UR5, 0x400 ;  /* 0x0000040000057882 */ /* 0x000fe20000000000 */
[----:B------:R-:W-:Y:S02]  /*2310*/  UIADD3 UR9, UPT, UPT, -UR4, UR20, URZ ;  /* 0x0000001404097290 */ /* 0x000fe4000fffe1ff */
[----:B------:R-:W-:Y:S02]  /*2320*/  UIADD3 UR7, UPT, UPT, -UR7, URZ, URZ ;  /* 0x000000ff07077290 */ /* 0x000fe4000fffe1ff */
[----:B----4-:R-:W-:-:S03]  /*2330*/  ULEA UR5, UR6, UR5, 0x18 ;  /* 0x0000000506057291 */ /* 0x010fc6000f8ec0ff */
[----:B------:R-:W-:-:S09]  /*2340*/  UMOV UR6, UR15 ;  /* 0x0000000f00067c82 */ /* 0x000fd20008000000 */
.L_x_53:
[----:B------:R-:W-:Y:S01]  /*2350*/  UIADD3 UR10, UPT, UPT, UR9, -0x1, URZ ;  /* 0xffffffff090a7890 */ /* 0x000fe2000fffe0ff */
[----:B------:R-:W-:Y:S01]  /*2360*/  BSSY.RECONVERGENT B2, `(.L_x_49) ;  /* 0x0000025000027945 */ /* 0x000fe20003800200 */
[----:B------:R-:W-:Y:S01]  /*2370*/  UIADD3 UR7, UPT, UPT, UR7, 0x1, URZ ;  /* 0x0000000107077890 */ /* 0x000fe2000fffe0ff */
[----:B------:R-:W-:Y:S01]  /*2380*/  UMOV UR15, UR5 ;  /* 0x00000005000f7c82 */ /* 0x000fe20008000000 */
[----:B------:R-:W-:Y:S02]  /*2390*/  UMOV UR5, UR6 ;  /* 0x0000000600057c82 */ /* 0x000fe40008000000 */
[----:B------:R-:W-:Y:S01]  /*23a0*/  ISETP.GT.U32.AND P0, PT, R4, UR10, PT ;  /* 0x0000000a04007c0c */ /* 0x000fe2000bf04070 */
[----:B------:R-:W-:-:S03]  /*23b0*/  UISETP.NE.AND UP0, UPT, UR7, URZ, UPT ;  /* 0x000000ff0700728c */ /* 0x000fc6000bf05270 */
[----:B------:R-:W-:-:S13]  /*23c0*/  ISETP.LT.U32.OR P0, PT, R4, UR4, P0 ;  /* 0x0000000404007c0c */ /* 0x000fda0008701470 */
[----:B----4-:R-:W-:Y:S05]  /*23d0*/  @P0 BRA `(.L_x_50) ;  /* 0x0000000000740947 */ /* 0x010fea0003800000 */
[----:B------:R-:W4:Y:S04]  /*23e0*/  LDG.E R8, desc[UR18][R18.64] ;  /* 0x0000001212087981 */ /* 0x000f28000c1e1900 */
[----:B-1-3--:R-:W3:Y:S04]  /*23f0*/  LDG.E R6, desc[UR18][R16.64] ;  /* 0x0000001210067981 */ /* 0x00aee8000c1e1900 */
[----:B------:R-:W5:Y:S04]  /*2400*/  LDG.E R7, desc[UR18][R26.64] ;  /* 0x000000121a077981 */ /* 0x000f68000c1e1900 */
[----:B------:R-:W5:Y:S01]  /*2410*/  LDG.E R9, desc[UR18][R14.64] ;  /* 0x000000120e097981 */ /* 0x000f62000c1e1900 */
[C---:B------:R-:W-:Y:S01]  /*2420*/  ISETP.GE.AND P1, PT, R2.reuse, UR8, PT ;  /* 0x0000000802007c0c */ /* 0x040fe2000bf26270 */
[----:B0-2---:R-:W-:Y:S01]  /*2430*/  HFMA2 R5, -RZ, RZ, 0, 0 ;  /* 0x00000000ff057431 */ /* 0x005fe200000001ff */
[----:B------:R-:W-:Y:S01]  /*2440*/  ISETP.GE.AND P0, PT, R2, 0x1, PT ;  /* 0x000000010200780c */ /* 0x000fe20003f06270 */
[----:B------:R-:W-:Y:S01]  /*2450*/  IMAD.MOV.U32 R0, RZ, RZ, RZ ;  /* 0x000000ffff007224 */ /* 0x000fe200078e00ff */
[----:B------:R-:W-:Y:S01]  /*2460*/  LEA R12, R4, UR15, 0x2 ;  /* 0x0000000f040c7c11 */ /* 0x000fe2000f8e10ff */
[----:B------:R-:W-:Y:S08]  /*2470*/  BSSY.RECONVERGENT B3, `(.L_x_51) ;  /* 0x0000011000037945 */ /* 0x000ff00003800200 */
[----:B------:R-:W3:Y:S04]  /*2480*/  @!P1 LDS R5, [R12+0x4] ;  /* 0x000004000c059984 */ /* 0x000ee80000000800 */
[----:B------:R-:W5:Y:S01]  /*2490*/  @P0 LDS R0, [R12+-0x4] ;  /* 0xfffffc000c000984 */ /* 0x000f620000000800 */
[----:B----4-:R-:W0:Y:S01]  /*24a0*/  MUFU.RCP R13, R8 ;  /* 0x00000008000d7308 */ /* 0x010e220000001000 */
[----:B---3--:R-:W-:-:S04]  /*24b0*/  FMUL R6, R6, R5 ;  /* 0x0000000506067220 */ /* 0x008fc80000400000 */
        /* <DEDUP_REMOVED lines=12> */
.L_x_52:
[----:B------:R-:W-:Y:S05]  /*2580*/  BSYNC.RECONVERGENT B3 ;  /* 0x0000000000037941 */ /* 0x000fea0003800200 */
.L_x_51:
[----:B------:R-:W-:-:S05]  /*2590*/  LEA R0, R4, UR5, 0x2 ;  /* 0x0000000504007c11 */ /* 0x000fca000f8e10ff */
[----:B------:R4:W-:Y:S02]  /*25a0*/  STS [R0], R5 ;  /* 0x0000000500007388 */ /* 0x0009e40000000800 */
.L_x_50:
[----:B------:R-:W-:Y:S05]  /*25b0*/  BSYNC.RECONVERGENT B2 ;  /* 0x0000000000027941 */ /* 0x000fea0003800200 */
.L_x_49:
[----:B------:R-:W-:Y:S01]  /*25c0*/  BAR.SYNC.DEFER_BLOCKING 0x0 ;  /* 0x0000000000007b1d */ /* 0x000fe20000010000 */
[----:B------:R-:W-:Y:S02]  /*25d0*/  UIADD3 UR4, UPT, UPT, UR4, 0x1, URZ ;  /* 0x0000000104047890 */ /* 0x000fe4000fffe0ff */
[----:B------:R-:W-:-:S03]  /*25e0*/  UIADD3 UR9, UPT, UPT, UR9, -0x1, URZ ;  /* 0xffffffff09097890 */ /* 0x000fc6000fffe0ff */
[----:B------:R-:W-:Y:S01]  /*25f0*/  UMOV UR6, UR15 ;  /* 0x0000000f00067c82 */ /* 0x000fe20008000000 */
[----:B------:R-:W-:Y:S08]  /*2600*/  BRA.U UP0, `(.L_x_53) ;  /* 0xfffffffd00507547 */ /* 0x000ff0000b83ffff */
.L_x_30:
[----:B------:R-:W-:Y:S01]  /*2610*/  ISETP.GT.AND P0, PT, R3, 0x1, PT ;  /* 0x000000010300780c */ /* 0x000fe20003f04270 */
[----:B------:R-:W-:-:S12]  /*2620*/  BSSY.RECONVERGENT B0, `(.L_x_54) ;  /* 0x000002b000007945 */ /* 0x000fd80003800200 */
[----:B------:R-:W-:Y:S05]  /*2630*/  @P0 BRA `(.L_x_55) ;  /* 0x0000000000540947 */ /* 0x000fea0003800000 */
[----:B------:R-:W-:-:S13]  /*2640*/  ISETP.NE.AND P0, PT, R3, RZ, PT ;  /* 0x000000ff0300720c */ /* 0x000fda0003f05270 */
[----:B------:R-:W-:Y:S05]  /*2650*/  @!P0 BRA `(.L_x_56) ;  /* 0x0000000000288947 */ /* 0x000fea0003800000 */
[----:B------:R-:W-:-:S05]  /*2660*/  VIADD R4, R4, 0x1 ;  /* 0x0000000104047836 */ /* 0x000fca0000000000 */
[----:B------:R-:W-:-:S04]  /*2670*/  SHF.R.U32.HI R4, RZ, 0x1, R4 ;  /* 0x00000001ff047819 */ /* 0x000fc80000011604 */
[----:B----4-:R-:W-:Y:S02]  /*2680*/  LEA R0, R4, UR15, 0x2 ;  /* 0x0000000f04007c11 */ /* 0x010fe4000f8e10ff */
[----:B------:R-:W-:-:S03]  /*2690*/  LOP3.LUT R4, RZ, R4, RZ, 0x33, !PT ;  /* 0x00000004ff047212 */ /* 0x000fc600078e33ff */
[----:B------:R-:W4:Y:S01]  /*26a0*/  LDS R3, [R0] ;  /* 0x0000000000037984 */ /* 0x000f220000000800 */
[----:B------:R-:W-:-:S04]  /*26b0*/  IADD3 R4, PT, PT, R4, UR20, RZ ;  /* 0x0000001404047c10 */ /* 0x000fc8000fffe0ff */
[----:B------:R-:W-:-:S05]  /*26c0*/  LEA R4, R4, UR15, 0x2 ;  /* 0x0000000f04047c11 */ /* 0x000fca000f8e10ff */
[----:B0-2---:R0:W2:Y:S04]  /*26d0*/  LDS R5, [R4] ;  /* 0x0000000004057984 */ /* 0x0050a80000000800 */
[----:B----4-:R0:W-:Y:S01]  /*26e0*/  STG.E desc[UR18][R28.64], R3 ;  /* 0x000000031c007986 */ /* 0x0101e2000c101912 */
[----:B------:R-:W-:Y:S05]  /*26f0*/  BRA `(.L_x_57) ;  /* 0x0000000000747947 */ /* 0x000fea0003800000 */
.L_x_56:
[----:B------:R-:W-:-:S04]  /*2700*/  SHF.R.U32.HI R4, RZ, 0x1, R4 ;  /* 0x00000001ff047819 */ /* 0x000fc80000011604 */
[----:B----4-:R-:W-:Y:S02]  /*2710*/  LEA R0, R4, UR15, 0x2 ;  /* 0x0000000f04007c11 */ /* 0x010fe4000f8e10ff */
[----:B------:R-:W-:-:S03]  /*2720*/  LOP3.LUT R4, RZ, R4, RZ, 0x33, !PT ;  /* 0x00000004ff047212 */ /* 0x000fc600078e33ff */
[----:B------:R-:W4:Y:S02]  /*2730*/  LDS R3, [R0] ;  /* 0x0000000000037984 */ /* 0x000f240000000800 */
[----:B------:R-:W-:-:S05]  /*2740*/  VIADD R4, R4, UR20 ;  /* 0x0000001404047c36 */ /* 0x000fca0008000000 */
[----:B------:R-:W-:-:S05]  /*2750*/  LEA R4, R4, UR15, 0x2 ;  /* 0x0000000f04047c11 */ /* 0x000fca000f8e10ff */
[----:B0-2---:R0:W2:Y:S04]  /*2760*/  LDS R5, [R4] ;  /* 0x0000000004057984 */ /* 0x0050a80000000800 */
[----:B----4-:R0:W-:Y:S01]  /*2770*/  STG.E desc[UR18][R28.64], R3 ;  /* 0x000000031c007986 */ /* 0x0101e2000c101912 */
[----:B------:R-:W-:Y:S05]  /*2780*/  BRA `(.L_x_57) ;  /* 0x0000000000507947 */ /* 0x000fea0003800000 */
.L_x_55:
[----:B------:R-:W-:-:S13]  /*2790*/  ISETP.NE.AND P0, PT, R3, 0x2, PT ;  /* 0x000000020300780c */ /* 0x000fda0003f05270 */
[----:B------:R-:W-:Y:S05]  /*27a0*/  @!P0 BRA `(.L_x_58) ;  /* 0x0000000000288947 */ /* 0x000fea0003800000 */
[----:B------:R-:W-:-:S04]  /*27b0*/  IADD3 R4, PT, PT, R4, 0x1, RZ ;  /* 0x0000000104047810 */ /* 0x000fc80007ffe0ff */
[----:B------:R-:W-:-:S04]  /*27c0*/  SHF.R.U32.HI R4, RZ, 0x1, R4 ;  /* 0x00000001ff047819 */ /* 0x000fc80000011604 */
[----:B----4-:R-:W-:Y:S02]  /*27d0*/  LEA R0, R4, UR5, 0x2 ;  /* 0x0000000504007c11 */ /* 0x010fe4000f8e10ff */
[----:B------:R-:W-:-:S03]  /*27e0*/  LOP3.LUT R4, RZ, R4, RZ, 0x33, !PT ;  /* 0x00000004ff047212 */ /* 0x000fc600078e33ff */
[----:B------:R-:W4:Y:S02]  /*27f0*/  LDS R3, [R0] ;  /* 0x0000000000037984 */ /* 0x000f240000000800 */
[----:B------:R-:W-:-:S05]  /*2800*/  VIADD R4, R4, UR20 ;  /* 0x0000001404047c36 */ /* 0x000fca0008000000 */
[----:B0-2---:R-:W-:-:S06]  /*2810*/  LEA R5, R4, UR5, 0x2 ;  /* 0x0000000504057c11 */ /* 0x005fcc000f8e10ff */
[----:B------:R-:W0:Y:S04]  /*2820*/  LDS R5, [R5] ;  /* 0x0000000005057984 */ /* 0x000e280000000800 */
[----:B----4-:R4:W-:Y:S01]  /*2830*/  STG.E desc[UR18][R28.64], R3 ;  /* 0x000000031c007986 */ /* 0x0109e2000c101912 */
[----:B------:R-:W-:Y:S05]  /*2840*/  BRA `(.L_x_57) ;  /* 0x0000000000207947 */ /* 0x000fea0003800000 */
.L_x_58:
[----:B------:R-:W-:-:S04]  /*2850*/  SHF.R.U32.HI R4, RZ, 0x1, R4 ;  /* 0x00000001ff047819 */ /* 0x000fc80000011604 */
[----:B----4-:R-:W-:Y:S02]  /*2860*/  LEA R0, R4, UR5, 0x2 ;  /* 0x0000000504007c11 */ /* 0x010fe4000f8e10ff */
[----:B------:R-:W-:-:S03]  /*2870*/  LOP3.LUT R4, RZ, R4, RZ, 0x33, !PT ;  /* 0x00000004ff047212 */ /* 0x000fc600078e33ff */
[----:B------:R-:W4:Y:S01]  /*2880*/  LDS R3, [R0] ;  /* 0x0000000000037984 */ /* 0x000f220000000800 */
[----:B------:R-:W-:-:S04]  /*2890*/  IADD3 R4, PT, PT, R4, UR20, RZ ;  /* 0x0000001404047c10 */ /* 0x000fc8000fffe0ff */
[----:B0-2---:R-:W-:-:S06]  /*28a0*/  LEA R5, R4, UR5, 0x2 ;  /* 0x0000000504057c11 */ /* 0x005fcc000f8e10ff */
[----:B------:R-:W0:Y:S04]  /*28b0*/  LDS R5, [R5] ;  /* 0x0000000005057984 */ /* 0x000e280000000800 */
[----:B----4-:R2:W-:Y:S02]  /*28c0*/  STG.E desc[UR18][R28.64], R3 ;  /* 0x000000031c007986 */ /* 0x0105e4000c101912 */
.L_x_57:
[----:B------:R-:W-:Y:S05]  /*28d0*/  BSYNC.RECONVERGENT B0 ;  /* 0x0000000000007941 */ /* 0x000fea0003800200 */
.L_x_54:
[----:B0-2---:R-:W-:Y:S01]  /*28e0*/  STG.E desc[UR18][R10.64], R5 ;  /* 0x000000050a007986 */ /* 0x005fe2000c101912 */
[----:B------:R-:W-:Y:S05]  /*28f0*/  EXIT ;  /* 0x000000000000794d */ /* 0x000fea0003800000 */
        .weak           $__internal_0_$__cuda_sm3x_div_rn_noftz_f32_slowpath
        .type           $__internal_0_$__cuda_sm3x_div_rn_noftz_f32_slowpath,@function
        .size           $__internal_0_$__cuda_sm3x_div_rn_noftz_f32_slowpath,(.L_x_241 - $__internal_0_$__cuda_sm3x_div_rn_noftz_f32_slowpath)
$__internal_0_$__cuda_sm3x_div_rn_noftz_f32_slowpath:
[----:B------:R-:W-:Y:S01]  /*2900*/  SHF.R.U32.HI R6, RZ, 0x17, R8 ;  /* 0x00000017ff067819 */ /* 0x000fe20000011608 */
[----:B------:R-:W-:Y:S01]  /*2910*/  BSSY.RECONVERGENT B0, `(.L_x_59) ;  /* 0x0000065000007945 */ /* 0x000fe20003800200 */
[----:B------:R-:W-:Y:S02]  /*2920*/  SHF.R.U32.HI R20, RZ, 0x17, R0 ;  /* 0x00000017ff147819 */ /* 0x000fe40000011600 */
[----:B------:R-:W-:Y:S02]  /*2930*/  LOP3.LUT R6, R6, 0xff, RZ, 0xc0, !PT ;  /* 0x000000ff06067812 */ /* 0x000fe400078ec0ff */
[----:B------:R-:W-:-:S03]  /*2940*/  LOP3.LUT R20, R20, 0xff, RZ, 0xc0, !PT ;  /* 0x000000ff14147812 */ /* 0x000fc600078ec0ff */
[----:B------:R-:W-:Y:S01]  /*2950*/  VIADD R7, R6, 0xffffffff ;  /* 0xffffffff06077836 */ /* 0x000fe20000000000 */
[----:B------:R-:W-:-:S04]  /*2960*/  IADD3 R9, PT, PT, R20, -0x1, RZ ;  /* 0xffffffff14097810 */ /* 0x000fc80007ffe0ff */
[----:B------:R-:W-:-:S04]  /*2970*/  ISETP.GT.U32.AND P0, PT, R7, 0xfd, PT ;  /* 0x000000fd0700780c */ /* 0x000fc80003f04070 */
[----:B------:R-:W-:-:S13]  /*2980*/  ISETP.GT.U32.OR P0, PT, R9, 0xfd, P0 ;  /* 0x000000fd0900780c */ /* 0x000fda0000704470 */
[----:B------:R-:W-:Y:S01]  /*2990*/  @!P0 IMAD.MOV.U32 R7, RZ, RZ, RZ ;  /* 0x000000ffff078224 */ /* 0x000fe200078e00ff */
[----:B------:R-:W-:Y:S06]  /*29a0*/  @!P0 BRA `(.L_x_60) ;  /* 0x0000000000648947 */ /* 0x000fec0003800000 */
[----:B------:R-:W-:Y:S02]  /*29b0*/  FSETP.GTU.FTZ.AND P0, PT, |R0|, +INF , PT ;  /* 0x7f8000000000780b */ /* 0x000fe40003f1c200 */
[----:B------:R-:W-:-:S04]  /*29c0*/  FSETP.GTU.FTZ.AND P1, PT, |R8|, +INF , PT ;  /* 0x7f8000000800780b */ /* 0x000fc80003f3c200 */
[----:B------:R-:W-:-:S13]  /*29d0*/  PLOP3.LUT P0, PT, P0, P1, PT, 0xf8, 0x8f ;  /* 0x00000000008f781c */ /* 0x000fda0000703f70 */
[----:B------:R-:W-:Y:S05]  /*29e0*/  @P0 BRA `(.L_x_61) ;  /* 0x0000000400580947 */ /* 0x000fea0003800000 */
[----:B------:R-:W-:-:S13]  /*29f0*/  LOP3.LUT P0, RZ, R8, 0x7fffffff, R0, 0xc8, !PT ;  /* 0x7fffffff08ff7812 */ /* 0x000fda000780c800 */
[----:B------:R-:W-:Y:S05]  /*2a00*/  @!P0 BRA `(.L_x_62) ;  /* 0x0000000400488947 */ /* 0x000fea0003800000 */
[----:B------:R-:W-:Y:S02]  /*2a10*/  FSETP.NEU.FTZ.AND P2, PT, |R0|, +INF , PT ;  /* 0x7f8000000000780b */ /* 0x000fe40003f5d200 */
[----:B------:R-:W-:Y:S02]  /*2a20*/  FSETP.NEU.FTZ.AND P1, PT, |R8|, +INF , PT ;  /* 0x7f8000000800780b */ /* 0x000fe40003f3d200 */
[----:B------:R-:W-:-:S11]  /*2a30*/  FSETP.NEU.FTZ.AND P0, PT, |R0|, +INF , PT ;  /* 0x7f8000000000780b */ /* 0x000fd60003f1d200 */
[----:B------:R-:W-:Y:S05]  /*2a40*/  @!P1 BRA !P2, `(.L_x_62) ;  /* 0x0000000400389947 */ /* 0x000fea0005000000 */
[----:B------:R-:W-:-:S04]  /*2a50*/  LOP3.LUT P2, RZ, R0, 0x7fffffff, RZ, 0xc0, !PT ;  /* 0x7fffffff00ff7812 */ /* 0x000fc8000784c0ff */
[----:B------:R-:W-:-:S13]  /*2a60*/  PLOP3.LUT P1, PT, P1, P2, PT, 0x2f, 0xf2 ;  /* 0x0000000000f2781c */ /* 0x000fda0000f24577 */
[----:B------:R-:W-:Y:S05]  /*2a70*/  @P1 BRA `(.L_x_63) ;  /* 0x0000000400241947 */ /* 0x000fea0003800000 */
[----:B------:R-:W-:-:S04]  /*2a80*/  LOP3.LUT P1, RZ, R8, 0x7fffffff, RZ, 0xc0, !PT ;  /* 0x7fffffff08ff7812 */ /* 0x000fc8000782c0ff */
[----:B------:R-:W-:-:S13]  /*2a90*/  PLOP3.LUT P0, PT, P0, P1, PT, 0x2f, 0xf2 ;  /* 0x0000000000f2781c */ /* 0x000fda0000702577 */
[----:B------:R-:W-:Y:S05]  /*2aa0*/  @P0 BRA `(.L_x_64) ;  /* 0x00000004000c0947 */ /* 0x000fea0003800000 */
[----:B------:R-:W-:-:S04]  /*2ab0*/  IADD3 R7, PT, PT, R20, -0x1, RZ ;  /* 0xffffffff14077810 */ /* 0x000fc80007ffe0ff */
[----:B------:R-:W-:Y:S01]  /*2ac0*/  ISETP.GE.AND P0, PT, R7, RZ, PT ;  /* 0x000000ff0700720c */ /* 0x000fe20003f06270 */
[----:B------:R-:W-:-:S05]  /*2ad0*/  VIADD R7, R6, 0xffffffff ;  /* 0xffffffff06077836 */ /* 0x000fca0000000000 */
[----:B------:R-:W-:-:S07]  /*2ae0*/  ISETP.GE.AND P1, PT, R7, RZ, PT ;  /* 0x000000ff0700720c */ /* 0x000fce0003f26270 */
[----:B------:R-:W-:Y:S01]  /*2af0*/  @P0 MOV R7, RZ ;  /* 0x000000ff00070202 */ /* 0x000fe20000000f00 */
[----:B------:R-:W-:Y:S02]  /*2b00*/  @!P0 IMAD.MOV.U32 R7, RZ, RZ, -0x40 ;  /* 0xffffffc0ff078424 */ /* 0x000fe400078e00ff */
[----:B------:R-:W-:-:S03]  /*2b10*/  @!P0 FFMA R0, R0, 1.84467440737095516160e+19, RZ ;  /* 0x5f80000000008823 */ /* 0x000fc600000000ff */
[----:B------:R-:W-:Y:S01]  /*2b20*/  @!P1 FFMA R8, R8, 1.84467440737095516160e+19, RZ ;  /* 0x5f80000008089823 */ /* 0x000fe200000000ff */
[----:B------:R-:W-:-:S07]  /*2b30*/  @!P1 IADD3 R7, PT, PT, R7, 0x40, RZ ;  /* 0x0000004007079810 */ /* 0x000fce0007ffe0ff */
.L_x_60:
[----:B------:R-:W-:Y:S01]  /*2b40*/  LEA R9, R6, 0xc0800000, 0x17 ;  /* 0xc080000006097811 */ /* 0x000fe200078eb8ff */
[----:B------:R-:W-:Y:S01]  /*2b50*/  BSSY.RECONVERGENT B1, `(.L_x_65) ;  /* 0x0000036000017945 */ /* 0x000fe20003800200 */
[----:B------:R-:W-:-:S03]  /*2b60*/  IADD3 R20, PT, PT, R20, -0x7f, RZ ;  /* 0xffffff8114147810 */ /* 0x000fc60007ffe0ff */
[----:B------:R-:W-:Y:S02]  /*2b70*/  IMAD.IADD R9, R8, 0x1, -R9 ;  /* 0x0000000108097824 */ /* 0x000fe400078e0a09 */
[C---:B------:R-:W-:Y:S01]  /*2b80*/  IMAD R0, R20.reuse, -0x800000, R0 ;  /* 0xff80000014007824 */ /* 0x040fe200078e0200 */
[----:B------:R-:W-:Y:S01]  /*2b90*/  IADD3 R20, PT, PT, R20, 0x7f, -R6 ;  /* 0x0000007f14147810 */ /* 0x000fe20007ffe806 */
[----:B------:R0:W1:Y:S04]  /*2ba0*/  MUFU.RCP R8, R9 ;  /* 0x0000000900087308 */ /* 0x0000680000001000 */
[----:B------:R-:W-:Y:S02]  /*2bb0*/  IMAD.IADD R7, R20, 0x1, R7 ;  /* 0x0000000114077824 */ /* 0x000fe400078e0207 */
[----:B0-----:R-:W-:-:S04]  /*2bc0*/  FADD.FTZ R9, -R9, -RZ ;  /* 0x800000ff09097221 */ /* 0x001fc80000010100 */
[----:B-1----:R-:W-:-:S04]  /*2bd0*/  FFMA R21, R8, R9, 1 ;  /* 0x3f80000008157423 */ /* 0x002fc80000000009 */
[----:B------:R-:W-:-:S04]  /*2be0*/  FFMA R8, R8, R21, R8 ;  /* 0x0000001508087223 */ /* 0x000fc80000000008 */
[----:B------:R-:W-:-:S04]  /*2bf0*/  FFMA R21, R0, R8, RZ ;  /* 0x0000000800157223 */ /* 0x000fc800000000ff */
[----:B------:R-:W-:-:S04]  /*2c00*/  FFMA R22, R9, R21, R0 ;  /* 0x0000001509167223 */ /* 0x000fc80000000000 */
[----:B------:R-:W-:-:S04]  /*2c10*/  FFMA R22, R8, R22, R21 ;  /* 0x0000001608167223 */ /* 0x000fc80000000015 */
[----:B------:R-:W-:-:S04]  /*2c20*/  FFMA R0, R9, R22, R0 ;  /* 0x0000001609007223 */ /* 0x000fc80000000000 */
[----:B------:R-:W-:-:S05]  /*2c30*/  FFMA R9, R8, R0, R22 ;  /* 0x0000000008097223 */ /* 0x000fca0000000016 */
[----:B------:R-:W-:-:S04]  /*2c40*/  SHF.R.U32.HI R6, RZ, 0x17, R9 ;  /* 0x00000017ff067819 */ /* 0x000fc80000011609 */
[----:B------:R-:W-:-:S04]  /*2c50*/  LOP3.LUT R6, R6, 0xff, RZ, 0xc0, !PT ;  /* 0x000000ff06067812 */ /* 0x000fc800078ec0ff */
[----:B------:R-:W-:-:S05]  /*2c60*/  IADD3 R6, PT, PT, R6, R7, RZ ;  /* 0x0000000706067210 */ /* 0x000fca0007ffe0ff */
[----:B------:R-:W-:-:S05]  /*2c70*/  VIADD R20, R6, 0xffffffff ;  /* 0xffffffff06147836 */ /* 0x000fca0000000000 */
[----:B------:R-:W-:-:S13]  /*2c80*/  ISETP.GE.U32.AND P0, PT, R20, 0xfe, PT ;  /* 0x000000fe1400780c */ /* 0x000fda0003f06070 */
[----:B------:R-:W-:Y:S05]  /*2c90*/  @!P0 BRA `(.L_x_66) ;  /* 0x0000000000808947 */ /* 0x000fea0003800000 */
[----:B------:R-:W-:-:S13]  /*2ca0*/  ISETP.GT.AND P0, PT, R6, 0xfe, PT ;  /* 0x000000fe0600780c */ /* 0x000fda0003f04270 */
[----:B------:R-:W-:Y:S05]  /*2cb0*/  @P0 BRA `(.L_x_67) ;  /* 0x00000000006c0947 */ /* 0x000fea0003800000 */
[----:B------:R-:W-:-:S13]  /*2cc0*/  ISETP.GE.AND P0, PT, R6, 0x1, PT ;  /* 0x000000010600780c */ /* 0x000fda0003f06270 */
[----:B------:R-:W-:Y:S05]  /*2cd0*/  @P0 BRA `(.L_x_68) ;  /* 0x0000000000740947 */ /* 0x000fea0003800000 */
[----:B------:R-:W-:Y:S02]  /*2ce0*/  ISETP.GE.AND P0, PT, R6, -0x18, PT ;  /* 0xffffffe80600780c */ /* 0x000fe40003f06270 */
[----:B------:R-:W-:-:S11]  /*2cf0*/  LOP3.LUT R9, R9, 0x80000000, RZ, 0xc0, !PT ;  /* 0x8000000009097812 */ /* 0x000fd600078ec0ff */
[----:B------:R-:W-:Y:S05]  /*2d00*/  @!P0 BRA `(.L_x_68) ;  /* 0x0000000000688947 */ /* 0x000fea0003800000 */
[CCC-:B------:R-:W-:Y:S01]  /*2d10*/  FFMA.RZ R7, R8.reuse, R0.reuse, R22.reuse ;  /* 0x0000000008077223 */ /* 0x1c0fe2000000c016 */
[CCC-:B------:R-:W-:Y:S01]  /*2d20*/  FFMA.RP R20, R8.reuse, R0.reuse, R22.reuse ;  /* 0x0000000008147223 */ /* 0x1c0fe20000008016 */
[----:B------:R-:W-:Y:S01]  /*2d30*/  FFMA.RM R8, R8, R0, R22 ;  /* 0x0000000008087223 */ /* 0x000fe20000004016 */
[C---:B------:R-:W-:Y:S02]  /*2d40*/  IADD3 R0, PT, PT, R6.reuse, 0x20, RZ ;  /* 0x0000002006007810 */ /* 0x040fe40007ffe0ff */
[----:B------:R-:W-:Y:S02]  /*2d50*/  LOP3.LUT R7, R7, 0x7fffff, RZ, 0xc0, !PT ;  /* 0x007fffff07077812 */ /* 0x000fe400078ec0ff */
[C---:B------:R-:W-:Y:S02]  /*2d60*/  ISETP.NE.AND P2, PT, R6.reuse, RZ, PT ;  /* 0x000000ff0600720c */ /* 0x040fe40003f45270 */
[----:B------:R-:W-:Y:S02]  /*2d70*/  LOP3.LUT R7, R7, 0x800000, RZ, 0xfc, !PT ;  /* 0x0080000007077812 */ /* 0x000fe400078efcff */
[----:B------:R-:W-:Y:S01]  /*2d80*/  ISETP.NE.AND P1, PT, R6, RZ, PT ;  /* 0x000000ff0600720c */ /* 0x000fe20003f25270 */
[----:B------:R-:W-:Y:S01]  /*2d90*/  IMAD.MOV R6, RZ, RZ, -R6 ;  /* 0x000000ffff067224 */ /* 0x000fe200078e0a06 */
[----:B------:R-:W-:-:S02]  /*2da0*/  SHF.L.U32 R0, R7, R0, RZ ;  /* 0x0000000007007219 */ /* 0x000fc400000006ff */
[----:B------:R-:W-:Y:S02]  /*2db0*/  FSETP.NEU.FTZ.AND P0, PT, R20, R8, PT ;  /* 0x000000081400720b */ /* 0x000fe40003f1d000 */
[----:B------:R-:W-:Y:S02]  /*2dc0*/  SEL R6, R6, RZ, P2 ;  /* 0x000000ff06067207 */ /* 0x000fe40001000000 */
[----:B------:R-:W-:Y:S02]  /*2dd0*/  ISETP.NE.AND P1, PT, R0, RZ, P1 ;  /* 0x000000ff0000720c */ /* 0x000fe40000f25270 */
[----:B------:R-:W-:Y:S02]  /*2de0*/  SHF.R.U32.HI R7, RZ, R6, R7 ;  /* 0x00000006ff077219 */ /* 0x000fe40000011607 */
[----:B------:R-:W-:Y:S02]  /*2df0*/  PLOP3.LUT P0, PT, P0, P1, PT, 0xf8, 0x8f ;  /* 0x00000000008f781c */ /* 0x000fe40000703f70 */
[----:B------:R-:W-:-:S02]  /*2e00*/  SHF.R.U32.HI R6, RZ, 0x1, R7 ;  /* 0x00000001ff067819 */ /* 0x000fc40000011607 */
[----:B------:R-:W-:-:S04]  /*2e10*/  SEL R0, RZ, 0x1, !P0 ;  /* 0x00000001ff007807 */ /* 0x000fc80004000000 */
[----:B------:R-:W-:-:S04]  /*2e20*/  LOP3.LUT R0, R0, 0x1, R6, 0xf8, !PT ;  /* 0x0000000100007812 */ /* 0x000fc800078ef806 */
[----:B------:R-:W-:-:S04]  /*2e30*/  LOP3.LUT R0, R0, R7, RZ, 0xc0, !PT ;  /* 0x0000000700007212 */ /* 0x000fc800078ec0ff */
[----:B------:R-:W-:-:S04]  /*2e40*/  IADD3 R0, PT, PT, R6, R0, RZ ;  /* 0x0000000006007210 */ /* 0x000fc80007ffe0ff */
[----:B------:R-:W-:Y:S01]  /*2e50*/  LOP3.LUT R9, R0, R9, RZ, 0xfc, !PT ;  /* 0x0000000900097212 */ /* 0x000fe200078efcff */
[----:B------:R-:W-:Y:S06]  /*2e60*/  BRA `(.L_x_68) ;  /* 0x0000000000107947 */ /* 0x000fec0003800000 */
.L_x_67:
[----:B------:R-:W-:-:S04]  /*2e70*/  LOP3.LUT R9, R9, 0x80000000, RZ, 0xc0, !PT ;  /* 0x8000000009097812 */ /* 0x000fc800078ec0ff */
[----:B------:R-:W-:Y:S01]  /*2e80*/  LOP3.LUT R9, R9, 0x7f800000, RZ, 0xfc, !PT ;  /* 0x7f80000009097812 */ /* 0x000fe200078efcff */
[----:B------:R-:W-:Y:S06]  /*2e90*/  BRA `(.L_x_68) ;  /* 0x0000000000047947 */ /* 0x000fec0003800000 */
.L_x_66:
[----:B------:R-:W-:-:S07]  /*2ea0*/  IMAD R9, R7, 0x800000, R9 ;  /* 0x0080000007097824 */ /* 0x000fce00078e0209 */
.L_x_68:
[----:B------:R-:W-:Y:S05]  /*2eb0*/  BSYNC.RECONVERGENT B1 ;  /* 0x0000000000017941 */ /* 0x000fea0003800200 */
.L_x_65:
[----:B------:R-:W-:Y:S01]  /*2ec0*/  MOV R0, R9 ;  /* 0x0000000900007202 */ /* 0x000fe20000000f00 */
[----:B------:R-:W-:Y:S06]  /*2ed0*/  BRA `(.L_x_69) ;  /* 0x0000000000207947 */ /* 0x000fec0003800000 */
.L_x_64:
[----:B------:R-:W-:-:S04]  /*2ee0*/  LOP3.LUT R0, R8, 0x80000000, R0, 0x48, !PT ;  /* 0x8000000008007812 */ /* 0x000fc800078e4800 */
[----:B------:R-:W-:Y:S01]  /*2ef0*/  LOP3.LUT R0, R0, 0x7f800000, RZ, 0xfc, !PT ;  /* 0x7f80000000007812 */ /* 0x000fe200078efcff */
[----:B------:R-:W-:Y:S06]  /*2f00*/  BRA `(.L_x_69) ;  /* 0x0000000000147947 */ /* 0x000fec0003800000 */
.L_x_63:
[----:B------:R-:W-:Y:S01]  /*2f10*/  LOP3.LUT R0, R8, 0x80000000, R0, 0x48, !PT ;  /* 0x8000000008007812 */ /* 0x000fe200078e4800 */
[----:B------:R-:W-:Y:S06]  /*2f20*/  BRA `(.L_x_69) ;  /* 0x00000000000c7947 */ /* 0x000fec0003800000 */
.L_x_62:
[----:B------:R-:W0:Y:S01]  /*2f30*/  MUFU.RSQ R0, -QNAN ;  /* 0xffc0000000007908 */ /* 0x000e220000001400 */
[----:B------:R-:W-:Y:S05]  /*2f40*/  BRA `(.L_x_69) ;  /* 0x0000000000047947 */ /* 0x000fea0003800000 */
.L_x_61:
[----:B------:R-:W-:-:S07]  /*2f50*/  FADD.FTZ R0, R0, R8 ;  /* 0x0000000800007221 */ /* 0x000fce0000010000 */
.L_x_69:
[----:B------:R-:W-:Y:S05]  /*2f60*/  BSYNC.RECONVERGENT B0 ;  /* 0x0000000000007941 */ /* 0x000fea0003800200 */
.L_x_59:
[----:B------:R-:W-:Y:S02]  /*2f70*/  HFMA2 R7, -RZ, RZ, 0, 0 ;  /* 0x00000000ff077431 */ /* 0x000fe400000001ff */
[----:B------:R-:W-:-:S04]  /*2f80*/  IMAD.MOV.U32 R6, RZ, RZ, R5 ;  /* 0x000000ffff067224 */ /* 0x000fc800078e0005 */
[----:B0-----:R-:W-:Y:S05]  /*2f90*/  RET.REL.NODEC R6 `(_Z17_jacobiGpuDiamondPfS_PKfS1_S1_S1_i) ;  /* 0xffffffd006187950 */ /* 0x001fea0003c3ffff */
.L_x_70:
[----:B------:R-:W-:-:S00]  /*2fa0*/  BRA `(.L_x_70) ;  /* 0xfffffffc00fc7947 */ /* 0x000fc0000383ffff */
[----:B------:R-:W-:-:S00]  /*2fb0*/  NOP ;  /* 0x0000000000007918 */ /* 0x000fc00000000000 */
        /* <DEDUP_REMOVED lines=12> */
.L_x_241:


//--------------------- .text._Z24_jacobiGpuShiftedDiamondPfS_PKfS1_S1_S1_i --------------------------
	.section	.text._Z24_jacobiGpuShiftedDiamondPfS_PKfS1_S1_S1_i,"ax",@progbits
	.align	128
        .global         _Z24_jacobiGpuShiftedDiamondPfS_PKfS1_S1_S1_i
        .type           _Z24_jacobiGpuShiftedDiamondPfS_PKfS1_S1_S1_i,@function
        .size           _Z24_jacobiGpuShiftedDiamondPfS_PKfS1_S1_S1_i,(.L_x_242 - _Z24_jacobiGpuShiftedDiamondPfS_PKfS1_S1_S1_i)
        .other          _Z24_jacobiGpuShiftedDiamondPfS_PKfS1_S1_S1_i,@"STO_CUDA_ENTRY STV_DEFAULT"
_Z24_jacobiGpuShiftedDiamondPfS_PKfS1_S1_S1_i:
.text._Z24_jacobiGpuShiftedDiamondPfS_PKfS1_S1_S1_i:
[----:B------:R-:W-:Y:S01]  /*0000*/  LDC R1, c[0x0][0x37c] ;  /* 0x0000df00ff017b82 */ /* 0x000fe20000000800 */
[----:B------:R-:W0:Y:S01]  /*0010*/  S2R R5, SR_CTAID.X ;  /* 0x0000000000057919 */ /* 0x000e220000002500 */
[----:B------:R-:W1:Y:S06]  /*0020*/  LDCU UR15, c[0x0][0x360] ;  /* 0x00006c00ff0f77ac */ /* 0x000e6c0008000800 */
[----:B------:R-:W2:Y:S01]  /*0030*/  LDC R4, c[0x0][0x370] ;  /* 0x0000dc00ff047b82 */ /* 0x000ea20000000800 */
[----:B------:R-:W-:Y:S01]  /*0040*/  BSSY.RECONVERGENT B0, `(.L_x_71) ;  /* 0x0000059000007945 */ /* 0x000fe20003800200 */
[----:B------:R-:W3:Y:S01]  /*0050*/  S2R R7, SR_TID.X ;  /* 0x0000000000077919 */ /* 0x000ee20000002100 */
[----:B------:R-:W4:Y:S01]  /*0060*/  LDCU.128 UR8, c[0x0][0x390] ;  /* 0x00007200ff0877ac */ /* 0x000f220008000c00 */
[----:B------:R-:W5:Y:S04]  /*0070*/  LDCU UR7, c[0x0][0x3b0] ;  /* 0x00007600ff0777ac */ /* 0x000f680008000800 */
[----:B------:R-:W4:Y:S01]  /*0080*/  LDC.64 R34, c[0x0][0x388] ;  /* 0x0000e200ff227b82 */ /* 0x000f220000000a00 */
[----:B------:R-:W5:Y:S01]  /*0090*/  LDCU.128 UR16, c[0x0][0x3a0] ;  /* 0x00007400ff1077ac */ /* 0x000f620008000c00 */
[----:B------:R-:W-:-:S06]  /*00a0*/  UMOV UR5, 0x400 ;  /* 0x0000040000057882 */ /* 0x000fcc0000000000 */
[----:B------:R-:W5:Y:S01]  /*00b0*/  LDC.64 R2, c[0x0][0x380] ;  /* 0x0000e000ff027b82 */ /* 0x000f620000000a00 */
[----:B-1----:R-:W-:Y:S01]  /*00c0*/  USHF.R.U32.HI UR4, URZ, 0x1, UR15 ;  /* 0x00000001ff047899 */ /* 0x002fe2000801160f */
[----:B--2---:R-:W-:-:S06]  /*00d0*/  VIADD R4, R4, 0xffffffff ;  /* 0xffffffff04047836 */ /* 0x004fcc0000000000 */
[----:B------:R-:W1:Y:S01]  /*00e0*/  S2UR UR6, SR_CgaCtaId ;  /* 0x00000000000679c3 */ /* 0x000e620000008800 */
[C---:B0-----:R-:W-:Y:S01]  /*00f0*/  IMAD R0, R5.reuse, UR15, RZ ;  /* 0x0000000f05007c24 */ /* 0x041fe2000f8e02ff */
[----:B------:R-:W-:-:S03]  /*0100*/  ISETP.NE.AND P1, PT, R5, R4, PT ;  /* 0x000000040500720c */ /* 0x000fc60003f25270 */
[C---:B----4-:R-:W-:Y:S01]  /*0110*/  IMAD.WIDE R34, R0.reuse, 0x4, R34 ;  /* 0x0000000400227825 */ /* 0x050fe200078e0222 */
[----:B------:R-:W-:Y:S02]  /*0120*/  SHF.R.S32.HI R8, RZ, 0x1f, R0 ;  /* 0x0000001fff087819 */ /* 0x000fe40000011400 */
[----:B------:R-:W-:Y:S02]  /*0130*/  IADD3 R9, P0, PT, R0, UR4, RZ ;  /* 0x0000000400097c10 */ /* 0x000fe4000ff1e0ff */
[C---:B---3--:R-:W-:Y:S01]  /*0140*/  LOP3.LUT R5, R7.reuse, 0x3, RZ, 0xc0, !PT ;  /* 0x0000000307057812 */ /* 0x048fe200078ec0ff */
[----:B------:R-:W-:-:S04]  /*0150*/  IMAD.WIDE.U32 R20, R7, 0x4, R34 ;  /* 0x0000000407147825 */ /* 0x000fc800078e0022 */
[----:B------:R-:W-:Y:S02]  /*0160*/  IMAD.X R6, RZ, RZ, R8, P0 ;  /* 0x000000ffff067224 */ /* 0x000fe400000e0608 */
[----:B------:R-:W-:-:S03]  /*0170*/  IMAD.SHL.U32 R22, R9, 0x4, RZ ;  /* 0x0000000409167824 */ /* 0x000fc600078e00ff */
[----:B------:R-:W-:Y:S01]  /*0180*/  SHF.L.U64.HI R9, R9, 0x2, R6 ;  /* 0x0000000209097819 */ /* 0x000fe20000010206 */
[----:B-1----:R-:W-:Y:S01]  /*0190*/  ULEA UR5, UR6, UR5, 0x18 ;  /* 0x0000000506057291 */ /* 0x002fe2000f8ec0ff */
[----:B------:R-:W-:Y:S02]  /*01a0*/  IADD3 R32, P0, PT, R22, UR8, RZ ;  /* 0x0000000816207c10 */ /* 0x000fe4000ff1e0ff */
[C---:B------:R-:W-:Y:S01]  /*01b0*/  IADD3 R6, PT, PT, R0.reuse, UR4, R7 ;  /* 0x0000000400067c10 */ /* 0x040fe2000fffe007 */
[----:B------:R-:W-:Y:S01]  /*01c0*/  ULEA UR6, UR15, UR5, 0x2 ;  /* 0x000000050f067291 */ /* 0x000fe2000f8e10ff */
[----:B------:R-:W-:Y:S01]  /*01d0*/  IADD3.X R33, PT, PT, R9, UR9, RZ, P0, !PT ;  /* 0x0000000909217c10 */ /* 0x000fe200087fe4ff */
[----:B------:R-:W-:Y:S01]  /*01e0*/  IMAD.U32 R29, RZ, RZ, UR5 ;  /* 0x00000005ff1d7e24 */ /* 0x000fe2000f8e00ff */
[----:B------:R-:W-:Y:S02]  /*01f0*/  IADD3 R4, P0, PT, R0, UR15, RZ ;  /* 0x0000000f00047c10 */ /* 0x000fe4000ff1e0ff */
[----:B------:R-:W-:-:S02]  /*0200*/  IADD3 R26, P2, PT, R22, UR10, RZ ;  /* 0x0000000a161a7c10 */ /* 0x000fc4000ff5e0ff */
[----:B------:R-:W-:Y:S02]  /*0210*/  IADD3.X R8, PT, PT, RZ, R8, RZ, P0, !PT ;  /* 0x00000008ff087210 */ /* 0x000fe400007fe4ff */
[----:B------:R-:W-:Y:S02]  /*0220*/  SEL R0, R4, RZ, P1 ;  /* 0x000000ff04007207 */ /* 0x000fe40000800000 */
[----:B------:R-:W-:Y:S02]  /*0230*/  SEL R4, R8, RZ, P1 ;  /* 0x000000ff08047207 */ /* 0x000fe40000800000 */
[----:B-----5:R-:W-:Y:S02]  /*0240*/  LEA R18, P1, R0, R2, 0x2 ;  /* 0x0000000200127211 */ /* 0x020fe400078210ff */
[----:B------:R-:W-:Y:S02]  /*0250*/  ISETP.GE.AND P0, PT, R6, UR7, PT ;  /* 0x0000000706007c0c */ /* 0x000fe4000bf06270 */
[----:B------:R-:W-:-:S02]  /*0260*/  LEA.HI.X R19, R0, R3, R4, 0x2, P1 ;  /* 0x0000000300137211 */ /* 0x000fc400008f1404 */
[----:B------:R-:W-:Y:S02]  /*0270*/  ISETP.GT.AND P1, PT, R5, 0x1, PT ;  /* 0x000000010500780c */ /* 0x000fe40003f24270 */
[----:B------:R-:W-:Y:S01]  /*0280*/  IADD3.X R27, PT, PT, R9, UR11, RZ, P2, !PT ;  /* 0x0000000b091b7c10 */ /* 0x000fe200097fe4ff */
[----:B------:R-:W0:Y:S01]  /*0290*/  LDCU.64 UR10, c[0x0][0x358] ;  /* 0x00006b00ff0a77ac */ /* 0x000e220008000a00 */
[C---:B------:R-:W-:Y:S01]  /*02a0*/  IADD3 R24, P3, PT, R22.reuse, UR16, RZ ;  /* 0x0000001016187c10 */ /* 0x040fe2000ff7e0ff */
[----:B------:R-:W-:Y:S01]  /*02b0*/  IMAD.WIDE.U32 R18, R7, 0x4, R18 ;  /* 0x0000000407127825 */ /* 0x000fe200078e0012 */
[----:B------:R-:W-:Y:S02]  /*02c0*/  IADD3 R22, P2, PT, R22, UR18, RZ ;  /* 0x0000001216167c10 */ /* 0x000fe4000ff5e0ff */
[----:B------:R-:W-:Y:S01]  /*02d0*/  IADD3.X R25, PT, PT, R9, UR17, RZ, P3, !PT ;  /* 0x0000001109197c10 */ /* 0x000fe20009ffe4ff */
[----:B------:R-:W-:Y:S01]  /*02e0*/  @P0 VIADD R6, R7, -UR4 ;  /* 0x8000000407060c36 */ /* 0x000fe20008000000 */
[----:B------:R-:W-:-:S03]  /*02f0*/  IADD3.X R23, PT, PT, R9, UR19, RZ, P2, !PT ;  /* 0x0000001309177c10 */ /* 0x000fc600097fe4ff */
[----:B------:R-:W-:Y:S06]  /*0300*/  @P1 BRA `(.L_x_72) ;  /* 0x0000000000441947 */ /* 0x000fec0003800000 */
[----:B0-----:R-:W2:Y:S04]  /*0310*/  LDG.E R3, desc[UR10][R20.64] ;  /* 0x0000000a14037981 */ /* 0x001ea8000c1e1900 */
[----:B------:R-:W3:Y:S01]  /*0320*/  LDG.E R9, desc[UR10][R18.64] ;  /* 0x0000000a12097981 */ /* 0x000ee2000c1e1900 */
[----:B------:R-:W-:Y:S01]  /*0330*/  ISETP.NE.AND P0, PT, R5, RZ, PT ;  /* 0x000000ff0500720c */ /* 0x000fe20003f05270 */
[----:B------:R-:W-:-:S12]  /*0340*/  VIADD R2, R7, UR15 ;  /* 0x0000000f07027c36 */ /* 0x000fd80008000000 */
[C---:B------:R-:W-:Y:S01]  /*0350*/  @P0 LEA R4, R2.reuse, 0x2, 0x1 ;  /* 0x0000000202040811 */ /* 0x040fe200078e08ff */
[----:B------:R-:W-:Y:S01]  /*0360*/  @!P0 IMAD.SHL.U32 R2, R2, 0x2, RZ ;  /* 0x0000000202028824 */ /* 0x000fe200078e00ff */
[----:B------:R-:W-:Y:S02]  /*0370*/  @!P0 IADD3 R0, PT, PT, -R7, UR15, RZ ;  /* 0x0000000f07008c10 */ /* 0x000fe4000fffe1ff */
[----:B------:R-:W-:Y:S02]  /*0380*/  @P0 LOP3.LUT R4, R4, 0xfffffffc, RZ, 0xc0, !PT ;  /* 0xfffffffc04040812 */ /* 0x000fe400078ec0ff */
[----:B------:R-:W-:Y:S02]  /*0390*/  @!P0 SHF.L.U32 R0, R0, 0x1, RZ ;  /* 0x0000000100008819 */ /* 0x000fe400000006ff */
[----:B------:R-:W-:Y:S02]  /*03a0*/  @P0 LOP3.LUT R8, R4, 0xfffffffc, RZ, 0x3c, !PT ;  /* 0xfffffffc04080812 */ /* 0x000fe400078e3cff */
[----:B------:R-:W-:-:S02]  /*03b0*/  @!P0 LOP3.LUT R0, R0, 0xfffffffc, RZ, 0xc0, !PT ;  /* 0xfffffffc00008812 */ /* 0x000fc400078ec0ff */
[----:B------:R-:W-:Y:S01]  /*03c0*/  @!P0 LOP3.LUT R2, R2, 0xfffffffc, RZ, 0xc0, !PT ;  /* 0xfffffffc02028812 */ /* 0x000fe200078ec0ff */
[----:B--2---:R4:W-:Y:S04]  /*03d0*/  @P0 STS [R8+UR6], R3 ;  /* 0x0000000308000988 */ /* 0x0049e80008000806 */
[----:B---3--:R4:W-:Y:S04]  /*03e0*/  @P0 STS [R4+UR5], R9 ;  /* 0x0000000904000988 */ /* 0x0089e80008000805 */
[----:B------:R4:W-:Y:S04]  /*03f0*/  @!P0 STS [R0+UR5+-0x4], R3 ;  /* 0xfffffc0300008988 */ /* 0x0009e80008000805 */
[----:B------:R4:W-:Y:S01]  /*0400*/  @!P0 STS [R2+UR5], R9 ;  /* 0x0000000902008988 */ /* 0x0009e20008000805 */
[----:B------:R-:W-:Y:S05]  /*0410*/  BRA `(.L_x_73) ;  /* 0x00000000006c7947 */ /* 0x000fea0003800000 */
.L_x_72:
[----:B------:R-:W-:-:S13]  /*0420*/  ISETP.NE.AND P0, PT, R5, 0x2, PT ;  /* 0x000000020500780c */ /* 0x000fda0003f05270 */
[----:B------:R-:W-:Y:S05]  /*0430*/  @!P0 BRA `(.L_x_74) ;  /* 0x00000000003c8947 */ /* 0x000fea0003800000 */
[----:B------:R-:W-:-:S06]  /*0440*/  UIADD3 UR8, UPT, UPT, UR15, -0x1, URZ ;  /* 0xffffffff0f087890 */ /* 0x000fcc000fffe0ff */
[----:B------:R-:W-:-:S13]  /*0450*/  ISETP.NE.AND P0, PT, R7, UR8, PT ;  /* 0x0000000807007c0c */ /* 0x000fda000bf05270 */
[----:B------:R-:W-:Y:S05]  /*0460*/  @!P0 BRA `(.L_x_73) ;  /* 0x0000000000588947 */ /* 0x000fea0003800000 */
[----:B0-----:R-:W2:Y:S04]  /*0470*/  LDG.E R3, desc[UR10][R20.64] ;  /* 0x0000000a14037981 */ /* 0x001ea8000c1e1900 */
[----:B------:R-:W3:Y:S01]  /*0480*/  LDG.E R9, desc[UR10][R18.64] ;  /* 0x0000000a12097981 */ /* 0x000ee2000c1e1900 */
[----:B------:R-:W0:Y:S02]  /*0490*/  LDC R0, c[0x0][0x360] ;  /* 0x0000d800ff007b82 */ /* 0x000e240000000800 */
[----:B0-----:R-:W-:-:S04]  /*04a0*/  IADD3 R0, PT, PT, R7, 0x1, R0 ;  /* 0x0000000107007810 */ /* 0x001fc80007ffe000 */
[----:B------:R-:W-:-:S04]  /*04b0*/  SHF.R.U32.HI R0, RZ, 0x1, R0 ;  /* 0x00000001ff007819 */ /* 0x000fc80000011600 */
[----:B------:R-:W-:Y:S02]  /*04c0*/  LOP3.LUT R2, RZ, R0, RZ, 0x33, !PT ;  /* 0x00000000ff027212 */ /* 0x000fe400078e33ff */
[----:B------:R-:W-:-:S03]  /*04d0*/  LEA R0, R0, UR6, 0x2 ;  /* 0x0000000600007c11 */ /* 0x000fc6000f8e10ff */
[----:B------:R-:W-:-:S05]  /*04e0*/  VIADD R2, R2, UR15 ;  /* 0x0000000f02027c36 */ /* 0x000fca0008000000 */
[----:B------:R-:W-:-:S05]  /*04f0*/  LEA R2, R2, UR6, 0x2 ;  /* 0x0000000602027c11 */ /* 0x000fca000f8e10ff */
[----:B--2---:R1:W-:Y:S04]  /*0500*/  STS [R2], R3 ;  /* 0x0000000302007388 */ /* 0x0043e80000000800 */
[----:B---3--:R1:W-:Y:S01]  /*0510*/  STS [R0], R9 ;  /* 0x0000000900007388 */ /* 0x0083e20000000800 */
[----:B------:R-:W-:Y:S05]  /*0520*/  BRA `(.L_x_73) ;  /* 0x0000000000287947 */ /* 0x000fea0003800000 */
.L_x_74:
[----:B0-----:R-:W2:Y:S04]  /*0530*/  LDG.E R0, desc[UR10][R20.64] ;  /* 0x0000000a14007981 */ /* 0x001ea8000c1e1900 */
[----:B------:R-:W3:Y:S01]  /*0540*/  LDG.E R4, desc[UR10][R18.64] ;  /* 0x0000000a12047981 */ /* 0x000ee2000c1e1900 */
[C---:B------:R-:W-:Y:S01]  /*0550*/  IADD3 R2, PT, PT, -R7.reuse, UR15, RZ ;  /* 0x0000000f07027c10 */ /* 0x040fe2000fffe1ff */
[----:B------:R-:W-:-:S03]  /*0560*/  VIADD R3, R7, UR15 ;  /* 0x0000000f07037c36 */ /* 0x000fc60008000000 */
[----:B------:R-:W-:Y:S01]  /*0570*/  SHF.L.U32 R2, R2, 0x1, RZ ;  /* 0x0000000102027819 */ /* 0x000fe200000006ff */
[----:B------:R-:W-:-:S03]  /*0580*/  IMAD.SHL.U32 R8, R3, 0x2, RZ ;  /* 0x0000000203087824 */ /* 0x000fc600078e00ff */
[----:B------:R-:W-:Y:S02]  /*0590*/  LOP3.LUT R3, R2, 0xfffffffc, RZ, 0xc0, !PT ;  /* 0xfffffffc02037812 */ /* 0x000fe400078ec0ff */
[----:B------:R-:W-:-:S03]  /*05a0*/  LOP3.LUT R9, R8, 0xfffffffc, RZ, 0xc0, !PT ;  /* 0xfffffffc08097812 */ /* 0x000fc600078ec0ff */
[----:B--2---:R2:W-:Y:S04]  /*05b0*/  STS [R3+UR6+-0x4], R0 ;  /* 0xfffffc0003007988 */ /* 0x0045e80008000806 */
[----:B---3--:R2:W-:Y:S02]  /*05c0*/  STS [R9+UR6], R4 ;  /* 0x0000000409007988 */ /* 0x0085e40008000806 */
.L_x_73:
[----:B0-----:R-:W-:Y:S05]  /*05d0*/  BSYNC.RECONVERGENT B0 ;  /* 0x0000000000007941 */ /* 0x001fea0003800200 */
.L_x_71:
[----:B------:R-:W-:Y:S01]  /*05e0*/  UISETP.GE.U32.AND UP0, UPT, UR15, 0x2, UPT ;  /* 0x000000020f00788c */ /* 0x000fe2000bf06070 */
[----:B------:R-:W-:-:S08]  /*05f0*/  IMAD.U32 R28, RZ, RZ, UR6 ;  /* 0x00000006ff1c7e24 */ /* 0x000fd0000f8e00ff */
[----:B------:R-:W-:Y:S05]  /*0600*/  BRA.U !UP0, `(.L_x_75) ;  /* 0x0000001108307547 */ /* 0x000fea000b800000 */
[----:B------:R-:W-:Y:S01]  /*0610*/  UISETP.LT.U32.AND UP0, UPT, UR4, 0x1, UPT ;  /* 0x000000010400788c */ /* 0x000fe2000bf01070 */
[----:B------:R-:W-:Y:S01]  /*0620*/  IMAD.U32 R29, RZ, RZ, UR5 ;  /* 0x00000005ff1d7e24 */ /* 0x000fe2000f8e00ff */
[----:B------:R-:W-:Y:S01]  /*0630*/  MOV R28, UR6 ;  /* 0x00000006001c7c02 */ /* 0x000fe20008000f00 */
[C---:B------:R-:W-:Y:S01]  /*0640*/  IMAD.WIDE.U32 R16, R7.reuse, 0x4, R24 ;  /* 0x0000000407107825 */ /* 0x040fe200078e0018 */
[----:B------:R-:W-:Y:S02]  /*0650*/  USEL UR8, UR4, 0x1, !UP0 ;  /* 0x0000000104087887 */ /* 0x000fe4000c000000 */
[----:B------:R-:W-:Y:S01]  /*0660*/  UIADD3 UR7, UPT, UPT, UR7, -0x1, URZ ;  /* 0xffffffff07077890 */ /* 0x000fe2000fffe0ff */
[C---:B------:R-:W-:Y:S01]  /*0670*/  IMAD.WIDE.U32 R14, R7.reuse, 0x4, R22 ;  /* 0x00000004070e7825 */ /* 0x040fe200078e0016 */
[----:B------:R-:W-:Y:S01]  /*0680*/  ULOP3.LUT UP0, UR8, UR8, 0x3, URZ, 0xc0, !UPT ;  /* 0x0000000308087892 */ /* 0x000fe2000f80c0ff */
[----:B------:R-:W-:Y:S02]  /*0690*/  UMOV UR9, UR4 ;  /* 0x0000000400097c82 */ /* 0x000fe40008000000 */
[----:B------:R-:W-:-:S06]  /*06a0*/  IMAD.WIDE.U32 R12, R7, 0x4, R32 ;  /* 0x00000004070c7825 */ /* 0x000fcc00078e0020 */
[----:B------:R-:W-:Y:S05]  /*06b0*/  BRA.U !UP0, `(.L_x_76) ;  /* 0x0000000108e87547 */ /* 0x000fea000b800000 */
[----:B------:R-:W-:Y:S01]  /*06c0*/  IMAD.U32 R29, RZ, RZ, UR5 ;  /* 0x00000005ff1d7e24 */ /* 0x000fe2000f8e00ff */
[----:B------:R-:W-:Y:S01]  /*06d0*/  UIADD3 UR12, UPT, UPT, -UR4, UR15, URZ ;  /* 0x0000000f040c7290 */ /* 0x000fe2000fffe1ff */
[----:B------:R-:W-:Y:S01]  /*06e0*/  IMAD.U32 R28, RZ, RZ, UR6 ;  /* 0x00000006ff1c7e24 */ /* 0x000fe2000f8e00ff */
[----:B------:R-:W-:Y:S01]  /*06f0*/  UIADD3 UR8, UPT, UPT, -UR8, URZ, URZ ;  /* 0x000000ff08087290 */ /* 0x000fe2000fffe1ff */
[----:B------:R-:W-:-:S11]  /*0700*/  UMOV UR9, UR4 ;  /* 0x0000000400097c82 */ /* 0x000fd60008000000 */
.L_x_81:
[----:B------:R-:W-:Y:S02]  /*0710*/  UISETP.GE.U32.AND UP0, UPT, UR9, UR4, UPT ;  /* 0x000000040900728c */ /* 0x000fe4000bf06070 */
[----:B------:R-:W-:-:S04]  /*0720*/  UIADD3 UR8, UPT, UPT, UR8, 0x1, URZ ;  /* 0x0000000108087890 */ /* 0x000fc8000fffe0ff */
[----:B------:R-:W-:-:S03]  /*0730*/  UISETP.NE.AND UP1, UPT, UR8, URZ, UPT ;  /* 0x000000ff0800728c */ /* 0x000fc6000bf25270 */
[----:B0-----:R-:W-:Y:S08]  /*0740*/  BRA.U UP0, `(.L_x_77) ;  /* 0x0000000100b47547 */ /* 0x001ff0000b800000 */
[----:B------:R-:W-:Y:S01]  /*0750*/  ISETP.GE.U32.AND P0, PT, R7, UR9, PT ;  /* 0x0000000907007c0c */ /* 0x000fe2000bf06070 */
[----:B------:R-:W-:Y:S01]  /*0760*/  IMAD.MOV.U32 R31, RZ, RZ, R29 ;  /* 0x000000ffff1f7224 */ /* 0x000fe200078e001d */
[----:B------:R-:W-:Y:S01]  /*0770*/  BSSY.RECONVERGENT B2, `(.L_x_77) ;  /* 0x000002a000027945 */ /* 0x000fe20003800200 */
[----:B------:R-:W-:Y:S01]  /*0780*/  MOV R30, R28 ;  /* 0x0000001c001e7202 */ /* 0x000fe20000000f00 */
[----:B------:R-:W-:Y:S02]  /*0790*/  IMAD.MOV.U32 R29, RZ, RZ, R28 ;  /* 0x000000ffff1d7224 */ /* 0x000fe400078e001c */
[----:B------:R-:W-:-:S07]  /*07a0*/  IMAD.MOV.U32 R28, RZ, RZ, R31 ;  /* 0x000000ffff1c7224 */ /* 0x000fce00078e001f */
[----:B------:R-:W-:Y:S05]  /*07b0*/  @!P0 BRA `(.L_x_78) ;  /* 0x0000000000948947 */ /* 0x000fea0003800000 */
[----:B------:R-:W-:Y:S01]  /*07c0*/  UIADD3 UR5, UPT, UPT, UR12, -0x1, URZ ;  /* 0xffffffff0c057890 */ /* 0x000fe2000fffe0ff */
[----:B------:R-:W-:Y:S01]  /*07d0*/  IMAD.MOV.U32 R29, RZ, RZ, R30 ;  /* 0x000000ffff1d7224 */ /* 0x000fe200078e001e */
[----:B------:R-:W-:-:S04]  /*07e0*/  MOV R28, R31 ;  /* 0x0000001f001c7202 */ /* 0x000fc80000000f00 */
[----:B------:R-:W-:-:S13]  /*07f0*/  ISETP.GT.U32.AND P0, PT, R7, UR5, PT ;  /* 0x0000000507007c0c */ /* 0x000fda000bf04070 */
[----:B------:R-:W-:Y:S05]  /*0800*/  @P0 BRA `(.L_x_78) ;  /* 0x0000000000800947 */ /* 0x000fea0003800000 */
[----:B-1--4-:R-:W3:Y:S01]  /*0810*/  LDG.E R2, desc[UR10][R16.64] ;  /* 0x0000000a10027981 */ /* 0x012ee2000c1e1900 */
[----:B--2---:R-:W-:-:S03]  /*0820*/  IMAD.WIDE.U32 R8, R7, 0x4, R26 ;  /* 0x0000000407087825 */ /* 0x004fc600078e001a */
[----:B------:R-:W2:Y:S04]  /*0830*/  LDG.E R4, desc[UR10][R14.64] ;  /* 0x0000000a0e047981 */ /* 0x000ea8000c1e1900 */
[----:B------:R-:W4:Y:S04]  /*0840*/  LDG.E R9, desc[UR10][R8.64] ;  /* 0x0000000a08097981 */ /* 0x000f28000c1e1900 */
[----:B------:R-:W5:Y:S01]  /*0850*/  LDG.E R10, desc[UR10][R12.64] ;  /* 0x0000000a0c0a7981 */ /* 0x000f62000c1e1900 */
[C---:B------:R-:W-:Y:S01]  /*0860*/  ISETP.GE.AND P1, PT, R6.reuse, UR7, PT ;  /* 0x0000000706007c0c */ /* 0x040fe2000bf26270 */
[----:B------:R-:W-:Y:S01]  /*0870*/  IMAD.MOV.U32 R3, RZ, RZ, RZ ;  /* 0x000000ffff037224 */ /* 0x000fe200078e00ff */
[----:B------:R-:W-:Y:S01]  /*0880*/  ISETP.GE.AND P0, PT, R6, 0x1, PT ;  /* 0x000000010600780c */ /* 0x000fe20003f06270 */
[----:B------:R-:W-:-:S02]  /*0890*/  HFMA2 R0, -RZ, RZ, 0, 0 ;  /* 0x00000000ff007431 */ /* 0x000fc400000001ff */
[----:B------:R-:W-:Y:S01]  /*08a0*/  IMAD R28, R7, 0x4, R31 ;  /* 0x00000004071c7824 */ /* 0x000fe200078e021f */
[----:B------:R-:W-:Y:S07]  /*08b0*/  BSSY.RECONVERGENT B3, `(.L_x_79) ;  /* 0x0000011000037945 */ /* 0x000fee0003800200 */
[----:B------:R-:W2:Y:S04]  /*08c0*/  @!P1 LDS R3, [R28+0x4] ;  /* 0x000004001c039984 */ /* 0x000ea80000000800 */
[----:B------:R-:W4:Y:S01]  /*08d0*/  @P0 LDS R0, [R28+-0x4] ;  /* 0xfffffc001c000984 */ /* 0x000f220000000800 */
[----:B---3--:R-:W0:Y:S01]  /*08e0*/  MUFU.RCP R11, R2 ;  /* 0x00000002000b7308 */ /* 0x008e220000001000 */
[----:B--2---:R-:W-:-:S04]  /*08f0*/  FMUL R4, R4, R3 ;  /* 0x0000000304047220 */ /* 0x004fc80000400000 */
        /* <DEDUP_REMOVED lines=10> */
[----:B------:R-:W-:Y:S05]  /*09a0*/  CALL.REL.NOINC `($__internal_1_$__cuda_sm3x_div_rn_noftz_f32_slowpath) ;  /* 0x00000020000c7944 */ /* 0x000fea0003c00000 */
[----:B------:R-:W-:-:S07]  /*09b0*/  IMAD.MOV.U32 R3, RZ, RZ, R0 ;  /* 0x000000ffff037224 */ /* 0x000fce00078e0000 */
.L_x_80:
[----:B------:R-:W-:Y:S05]  /*09c0*/  BSYNC.RECONVERGENT B3 ;  /* 0x0000000000037941 */ /* 0x000fea0003800200 */
.L_x_79:
[----:B------:R-:W-:Y:S01]  /*09d0*/  IMAD R0, R7, 0x4, R30 ;  /* 0x0000000407007824 */ /* 0x000fe200078e021e */
[----:B------:R-:W-:Y:S01]  /*09e0*/  MOV R29, R30 ;  /* 0x0000001e001d7202 */ /* 0x000fe20000000f00 */
[----:B------:R-:W-:-:S03]  /*09f0*/  IMAD.MOV.U32 R28, RZ, RZ, R31 ;  /* 0x000000ffff1c7224 */ /* 0x000fc600078e001f */
[----:B------:R0:W-:Y:S04]  /*0a00*/  STS [R0], R3 ;  /* 0x0000000300007388 */ /* 0x0001e80000000800 */
.L_x_78:
[----:B------:R-:W-:Y:S05]  /*0a10*/  BSYNC.RECONVERGENT B2 ;  /* 0x0000000000027941 */ /* 0x000fea0003800200 */
.L_x_77:
[----:B------:R-:W-:Y:S01]  /*0a20*/  BAR.SYNC.DEFER_BLOCKING 0x0 ;  /* 0x0000000000007b1d */ /* 0x000fe20000010000 */
[----:B------:R-:W-:Y:S02]  /*0a30*/  UIADD3 UR9, UPT, UPT, UR9, -0x1, URZ ;  /* 0xffffffff09097890 */ /* 0x000fe4000fffe0ff */
[----:B------:R-:W-:-:S03]  /*0a40*/  UIADD3 UR12, UPT, UPT, UR12, 0x1, URZ ;  /* 0x000000010c0c7890 */ /* 0x000fc6000fffe0ff */
[----:B------:R-:W-:Y:S09]  /*0a50*/  BRA.U UP1, `(.L_x_81) ;  /* 0xfffffffd012c7547 */ /* 0x000ff2000b83ffff */
.L_x_76:
[----:B------:R-:W-:-:S04]  /*0a60*/  UIADD3 UR5, UPT, UPT, UR4, -0x1, URZ ;  /* 0xffffffff04057890 */ /* 0x000fc8000fffe0ff */
[----:B------:R-:W-:-:S09]  /*0a70*/  UISETP.GE.U32.AND UP0, UPT, UR5, 0x3, UPT ;  /* 0x000000030500788c */ /* 0x000fd2000bf06070 */
[----:B------:R-:W-:Y:S05]  /*0a80*/  BRA.U !UP0, `(.L_x_75) ;  /* 0x0000000d08107547 */ /* 0x000fea000b800000 */
[----:B------:R-:W-:Y:S01]  /*0a90*/  IMAD.WIDE.U32 R36, R7, 0x4, R26 ;  /* 0x0000000407247825 */ /* 0x000fe200078e001a */
[----:B------:R-:W-:Y:S02]  /*0aa0*/  UIADD3 UR5, UPT, UPT, UR9, 0x4, URZ ;  /* 0x0000000409057890 */ /* 0x000fe4000fffe0ff */
[----:B------:R-:W-:-:S12]  /*0ab0*/  UIADD3 UR12, UPT, UPT, UR15, 0x2, -UR9 ;  /* 0x000000020f0c7890 */ /* 0x000fd8000fffe809 */
.L_x_98:
[----:B------:R-:W-:Y:S01]  /*0ac0*/  UIADD3 UR8, UPT, UPT, UR5, -0x4, URZ ;  /* 0xfffffffc05087890 */ /* 0x000fe2000fffe0ff */
[----:B------:R-:W-:Y:S01]  /*0ad0*/  IMAD.MOV.U32 R31, RZ, RZ, R29 ;  /* 0x000000ffff1f7224 */ /* 0x000fe200078e001d */
[----:B------:R-:W-:Y:S01]  /*0ae0*/  MOV R30, R28 ;  /* 0x0000001c001e7202 */ /* 0x000fe20000000f00 */
[----:B------:R-:W-:Y:S01]  /*0af0*/  UMOV UR9, UR5 ;  /* 0x0000000500097c82 */ /* 0x000fe20008000000 */
[----:B------:R-:W-:Y:S02]  /*0b00*/  UISETP.GE.U32.AND UP1, UPT, UR8, UR4, UPT ;  /* 0x000000040800728c */ /* 0x000fe4000bf26070 */
[----:B------:R-:W-:Y:S02]  /*0b10*/  UISETP.GT.AND UP0, UPT, UR8, 0x4, UPT ;  /* 0x000000040800788c */ /* 0x000fe4000bf04270 */
[----:B------:R-:W-:-:S05]  /*0b20*/  UMOV UR5, UR8 ;  /* 0x0000000800057c82 */ /* 0x000fca0008000000 */
[----:B---3--:R-:W-:Y:S05]  /*0b30*/  BRA.U UP1, `(.L_x_82) ;  /* 0x0000000101a87547 */ /* 0x008fea000b800000 */
[----:B------:R-:W-:Y:S01]  /*0b40*/  ISETP.GE.U32.AND P0, PT, R7, UR5, PT ;  /* 0x0000000507007c0c */ /* 0x000fe2000bf06070 */
[----:B------:R-:W-:Y:S01]  /*0b50*/  BSSY.RECONVERGENT B2, `(.L_x_82) ;  /* 0x0000028000027945 */ /* 0x000fe20003800200 */
[----:B------:R-:W-:Y:S02]  /*0b60*/  IMAD.MOV.U32 R31, RZ, RZ, R28 ;  /* 0x000000ffff1f7224 */ /* 0x000fe400078e001c */
[----:B------:R-:W-:-:S09]  /*0b70*/  IMAD.MOV.U32 R30, RZ, RZ, R29 ;  /* 0x000000ffff1e7224 */ /* 0x000fd200078e001d */
[----:B------:R-:W-:Y:S05]  /*0b80*/  @!P0 BRA `(.L_x_83) ;  /* 0x0000000000908947 */ /* 0x000fea0003800000 */
[----:B------:R-:W-:Y:S01]  /*0b90*/  UIADD3 UR8, UPT, UPT, UR12, -0x3, URZ ;  /* 0xfffffffd0c087890 */ /* 0x000fe2000fffe0ff */
[----:B------:R-:W-:Y:S01]  /*0ba0*/  MOV R31, R28 ;  /* 0x0000001c001f7202 */ /* 0x000fe20000000f00 */
[----:B------:R-:W-:-:S04]  /*0bb0*/  IMAD.MOV.U32 R30, RZ, RZ, R29 ;  /* 0x000000ffff1e7224 */ /* 0x000fc800078e001d */
[----:B------:R-:W-:-:S13]  /*0bc0*/  ISETP.GT.U32.AND P0, PT, R7, UR8, PT ;  /* 0x0000000807007c0c */ /* 0x000fda000bf04070 */
[----:B------:R-:W-:Y:S05]  /*0bd0*/  @P0 BRA `(.L_x_83) ;  /* 0x00000000007c0947 */ /* 0x000fea0003800000 */
[----:B-1--4-:R-:W3:Y:S04]  /*0be0*/  LDG.E R2, desc[UR10][R16.64] ;  /* 0x0000000a10027981 */ /* 0x012ee8000c1e1900 */
[----:B------:R-:W4:Y:S04]  /*0bf0*/  LDG.E R11, desc[UR10][R14.64] ;  /* 0x0000000a0e0b7981 */ /* 0x000f28000c1e1900 */
[----:B--2---:R-:W2:Y:S04]  /*0c00*/  LDG.E R9, desc[UR10][R36.64] ;  /* 0x0000000a24097981 */ /* 0x004ea8000c1e1900 */
[----:B0-----:R-:W5:Y:S01]  /*0c10*/  LDG.E R0, desc[UR10][R12.64] ;  /* 0x0000000a0c007981 */ /* 0x001f62000c1e1900 */
[C---:B------:R-:W-:Y:S01]  /*0c20*/  ISETP.GE.AND P1, PT, R6.reuse, UR7, PT ;  /* 0x0000000706007c0c */ /* 0x040fe2000bf26270 */
[----:B------:R-:W-:Y:S01]  /*0c30*/  HFMA2 R8, -RZ, RZ, 0, 0 ;  /* 0x00000000ff087431 */ /* 0x000fe200000001ff */
[----:B------:R-:W-:Y:S01]  /*0c40*/  ISETP.GE.AND P0, PT, R6, 0x1, PT ;  /* 0x000000010600780c */ /* 0x000fe20003f06270 */
[----:B------:R-:W-:Y:S01]  /*0c50*/  IMAD R10, R7, 0x4, R29 ;  /* 0x00000004070a7824 */ /* 0x000fe200078e021d */
[----:B------:R-:W-:Y:S01]  /*0c60*/  BSSY.RECONVERGENT B3, `(.L_x_84) ;  /* 0x0000012000037945 */ /* 0x000fe20003800200 */
[----:B------:R-:W-:-:S08]  /*0c70*/  IMAD.MOV.U32 R4, RZ, RZ, RZ ;  /* 0x000000ffff047224 */ /* 0x000fd000078e00ff */
[----:B------:R-:W4:Y:S04]  /*0c80*/  @!P1 LDS R8, [R10+0x4] ;  /* 0x000004000a089984 */ /* 0x000f280000000800 */
[----:B------:R-:W2:Y:S01]  /*0c90*/  @P0 LDS R4, [R10+-0x4] ;  /* 0xfffffc000a040984 */ /* 0x000ea20000000800 */
[----:B---3--:R-:W0:Y:S01]  /*0ca0*/  MUFU.RCP R3, R2 ;  /* 0x0000000200037308 */ /* 0x008e220000001000 */
[----:B----4-:R-:W-:-:S04]  /*0cb0*/  FMUL R8, R11, R8 ;  /* 0x000000080b087220 */ /* 0x010fc80000400000 */
[----:B--2---:R-:W-:-:S04]  /*0cc0*/  FFMA R9, R9, R4, R8 ;  /* 0x0000000409097223 */ /* 0x004fc80000000008 */
        /* <DEDUP_REMOVED lines=11> */
.L_x_85:
[----:B------:R-:W-:Y:S05]  /*0d80*/  BSYNC.RECONVERGENT B3 ;  /* 0x0000000000037941 */ /* 0x000fea0003800200 */
.L_x_84:
[----:B------:R-:W-:Y:S01]  /*0d90*/  LEA R0, R7, R28, 0x2 ;  /* 0x0000001c07007211 */ /* 0x000fe200078e10ff */
[----:B------:R-:W-:Y:S02]  /*0da0*/  IMAD.MOV.U32 R31, RZ, RZ, R28 ;  /* 0x000000ffff1f7224 */ /* 0x000fe400078e001c */
[----:B------:R-:W-:Y:S02]  /*0db0*/  IMAD.MOV.U32 R30, RZ, RZ, R29 ;  /* 0x000000ffff1e7224 */ /* 0x000fe400078e001d */
[----:B------:R3:W-:Y:S05]  /*0dc0*/  STS [R0], R3 ;  /* 0x0000000300007388 */ /* 0x0007ea0000000800 */
.L_x_83:
[----:B------:R-:W-:Y:S05]  /*0dd0*/  BSYNC.RECONVERGENT B2 ;  /* 0x0000000000027941 */ /* 0x000fea0003800200 */
.L_x_82:
[----:B------:R-:W-:Y:S01]  /*0de0*/  BAR.SYNC.DEFER_BLOCKING 0x0 ;  /* 0x0000000000007b1d */ /* 0x000fe20000010000 */
[----:B------:R-:W-:Y:S01]  /*0df0*/  UIADD3 UR13, UPT, UPT, UR9, -0x5, URZ ;  /* 0xfffffffb090d7890 */ /* 0x000fe2000fffe0ff */
[----:B------:R-:W-:Y:S01]  /*0e00*/  MOV R29, R31 ;  /* 0x0000001f001d7202 */ /* 0x000fe20000000f00 */
[----:B------:R-:W-:Y:S02]  /*0e10*/  IMAD.MOV.U32 R28, RZ, RZ, R30 ;  /* 0x000000ffff1c7224 */ /* 0x000fe400078e001e */
[----:B------:R-:W-:-:S09]  /*0e20*/  UISETP.GE.U32.AND UP1, UPT, UR13, UR4, UPT ;  /* 0x000000040d00728c */ /* 0x000fd2000bf26070 */
[----:B------:R-:W-:Y:S05]  /*0e30*/  BRA.U UP1, `(.L_x_86) ;  /* 0x00000001019c7547 */ /* 0x000fea000b800000 */
[----:B------:R-:W-:Y:S01]  /*0e40*/  UIADD3 UR8, UPT, UPT, UR12, -0x2, URZ ;  /* 0xfffffffe0c087890 */ /* 0x000fe2000fffe0ff */
[----:B------:R-:W-:Y:S01]  /*0e50*/  BSSY.RECONVERGENT B2, `(.L_x_86) ;  /* 0x0000025000027945 */ /* 0x000fe20003800200 */
[----:B------:R-:W-:Y:S01]  /*0e60*/  IMAD.MOV.U32 R29, RZ, RZ, R30 ;  /* 0x000000ffff1d7224 */ /* 0x000fe200078e001e */
[----:B------:R-:W-:-:S03]  /*0e70*/  MOV R28, R31 ;  /* 0x0000001f001c7202 */ /* 0x000fc60000000f00 */
[----:B------:R-:W-:-:S04]  /*0e80*/  ISETP.GT.U32.AND P0, PT, R7, UR8, PT ;  /* 0x0000000807007c0c */ /* 0x000fc8000bf04070 */
[----:B------:R-:W-:-:S13]  /*0e90*/  ISETP.LT.U32.OR P0, PT, R7, UR13, P0 ;  /* 0x0000000d07007c0c */ /* 0x000fda0008701470 */
[----:B------:R-:W-:Y:S05]  /*0ea0*/  @P0 BRA `(.L_x_87) ;  /* 0x00000000007c0947 */ /* 0x000fea0003800000 */
[----:B-1--4-:R-:W4:Y:S04]  /*0eb0*/  LDG.E R2, desc[UR10][R16.64] ;  /* 0x0000000a10027981 */ /* 0x012f28000c1e1900 */
[----:B------:R-:W5:Y:S04]  /*0ec0*/  LDG.E R11, desc[UR10][R14.64] ;  /* 0x0000000a0e0b7981 */ /* 0x000f68000c1e1900 */
[----:B--2---:R-:W2:Y:S04]  /*0ed0*/  LDG.E R9, desc[UR10][R36.64] ;  /* 0x0000000a24097981 */ /* 0x004ea8000c1e1900 */
[----:B0--3--:R-:W3:Y:S01]  /*0ee0*/  LDG.E R0, desc[UR10][R12.64] ;  /* 0x0000000a0c007981 */ /* 0x009ee2000c1e1900 */
[C---:B------:R-:W-:Y:S01]  /*0ef0*/  ISETP.GE.AND P1, PT, R6.reuse, UR7, PT ;  /* 0x0000000706007c0c */ /* 0x040fe2000bf26270 */
[----:B------:R-:W-:Y:S01]  /*0f00*/  IMAD.MOV.U32 R8, RZ, RZ, RZ ;  /* 0x000000ffff087224 */ /* 0x000fe200078e00ff */
[----:B------:R-:W-:Y:S01]  /*0f10*/  ISETP.GE.AND P0, PT, R6, 0x1, PT ;  /* 0x000000010600780c */ /* 0x000fe20003f06270 */
[----:B------:R-:W-:-:S02]  /*0f20*/  HFMA2 R4, -RZ, RZ, 0, 0 ;  /* 0x00000000ff047431 */ /* 0x000fc400000001ff */
[----:B------:R-:W-:Y:S01]  /*0f30*/  IMAD R10, R7, 0x4, R31 ;  /* 0x00000004070a7824 */ /* 0x000fe200078e021f */
[----:B------:R-:W-:Y:S07]  /*0f40*/  BSSY.RECONVERGENT B3, `(.L_x_88) ;  /* 0x0000011000037945 */ /* 0x000fee0003800200 */
[----:B------:R-:W5:Y:S04]  /*0f50*/  @!P1 LDS R8, [R10+0x4] ;  /* 0x000004000a089984 */ /* 0x000f680000000800 */
[----:B------:R-:W2:Y:S01]  /*0f60*/  @P0 LDS R4, [R10+-0x4] ;  /* 0xfffffc000a040984 */ /* 0x000ea20000000800 */
[----:B----4-:R-:W0:Y:S01]  /*0f70*/  MUFU.RCP R3, R2 ;  /* 0x0000000200037308 */ /* 0x010e220000001000 */
[----:B-----5:R-:W-:-:S04]  /*0f80*/  FMUL R8, R11, R8 ;  /* 0x000000080b087220 */ /* 0x020fc80000400000 */
[----:B--2---:R-:W-:-:S04]  /*0f90*/  FFMA R9, R9, R4, R8 ;  /* 0x0000000409097223 */ /* 0x004fc80000000008 */
[----:B---3--:R-:W-:-:S04]  /*0fa0*/  FADD R0, R0, -R9 ;  /* 0x8000000900007221 */ /* 0x008fc80000000000 */
        /* <DEDUP_REMOVED lines=10> */
.L_x_89:
[----:B------:R-:W-:Y:S05]  /*1050*/  BSYNC.RECONVERGENT B3 ;  /* 0x0000000000037941 */ /* 0x000fea0003800200 */
.L_x_88:
[----:B------:R-:W-:Y:S01]  /*1060*/  IMAD R0, R7, 0x4, R30 ;  /* 0x0000000407007824 */ /* 0x000fe200078e021e */
[----:B------:R-:W-:Y:S01]  /*1070*/  MOV R29, R30 ;  /* 0x0000001e001d7202 */ /* 0x000fe20000000f00 */
[----:B------:R-:W-:-:S03]  /*1080*/  IMAD.MOV.U32 R28, RZ, RZ, R31 ;  /* 0x000000ffff1c7224 */ /* 0x000fc600078e001f */
[----:B------:R0:W-:Y:S04]  /*1090*/  STS [R0], R3 ;  /* 0x0000000300007388 */ /* 0x0001e80000000800 */
.L_x_87:
[----:B------:R-:W-:Y:S05]  /*10a0*/  BSYNC.RECONVERGENT B2 ;  /* 0x0000000000027941 */ /* 0x000fea0003800200 */
.L_x_86:
        /* <DEDUP_REMOVED lines=16> */
[----:B-1--4-:R-:W4:Y:S04]  /*11b0*/  LDG.E R2, desc[UR10][R16.64] ;  /* 0x0000000a10027981 */ /* 0x012f28000c1e1900 */
[----:B------:R-:W5:Y:S04]  /*11c0*/  LDG.E R11, desc[UR10][R14.64] ;  /* 0x0000000a0e0b7981 */ /* 0x000f68000c1e1900 */
[----:B--2---:R-:W2:Y:S04]  /*11d0*/  LDG.E R9, desc[UR10][R36.64] ;  /* 0x0000000a24097981 */ /* 0x004ea8000c1e1900 */
[----:B0--3--:R-:W3:Y:S01]  /*11e0*/  LDG.E R0, desc[UR10][R12.64] ;  /* 0x0000000a0c007981 */ /* 0x009ee2000c1e1900 */
[C---:B------:R-:W-:Y:S01]  /*11f0*/  ISETP.GE.AND P1, PT, R6.reuse, UR7, PT ;  /* 0x0000000706007c0c */ /* 0x040fe2000bf26270 */
[----:B------:R-:W-:Y:S01]  /*1200*/  HFMA2 R8, -RZ, RZ, 0, 0 ;  /* 0x00000000ff087431 */ /* 0x000fe200000001ff */
[----:B------:R-:W-:Y:S01]  /*1210*/  ISETP.GE.AND P0, PT, R6, 0x1, PT ;  /* 0x000000010600780c */ /* 0x000fe20003f06270 */
[----:B------:R-:W-:Y:S01]  /*1220*/  IMAD R10, R7, 0x4, R29 ;  /* 0x00000004070a7824 */ /* 0x000fe200078e021d */
[----:B------:R-:W-:Y:S01]  /*1230*/  BSSY.RECONVERGENT B3, `(.L_x_92) ;  /* 0x0000012000037945 */ /* 0x000fe20003800200 */
[----:B------:R-:W-:-:S08]  /*1240*/  IMAD.MOV.U32 R4, RZ, RZ, RZ ;  /* 0x000000ffff047224 */ /* 0x000fd000078e00ff */
        /* <DEDUP_REMOVED lines=16> */
.L_x_93:
[----:B------:R-:W-:Y:S05]  /*1350*/  BSYNC.RECONVERGENT B3 ;  /* 0x0000000000037941 */ /* 0x000fea0003800200 */
.L_x_92:
[----:B------:R-:W-:Y:S01]  /*1360*/  LEA R0, R7, R28, 0x2 ;  /* 0x0000001c07007211 */ /* 0x000fe200078e10ff */
[----:B------:R-:W-:Y:S02]  /*1370*/  IMAD.MOV.U32 R31, RZ, RZ, R28 ;  /* 0x000000ffff1f7224 */ /* 0x000fe400078e001c */
[----:B------:R-:W-:Y:S02]  /*1380*/  IMAD.MOV.U32 R30, RZ, RZ, R29 ;  /* 0x000000ffff1e7224 */ /* 0x000fe400078e001d */
[----:B------:R0:W-:Y:S05]  /*1390*/  STS [R0], R3 ;  /* 0x0000000300007388 */ /* 0x0001ea0000000800 */
.L_x_91:
[----:B------:R-:W-:Y:S05]  /*13a0*/  BSYNC.RECONVERGENT B2 ;  /* 0x0000000000027941 */ /* 0x000fea0003800200 */
.L_x_90:
[----:B------:R-:W-:Y:S01]  /*13b0*/  BAR.SYNC.DEFER_BLOCKING 0x0 ;  /* 0x0000000000007b1d */ /* 0x000fe20000010000 */
[----:B------:R-:W-:Y:S01]  /*13c0*/  UIADD3 UR8, UPT, UPT, UR9, -0x7, URZ ;  /* 0xfffffff909087890 */ /* 0x000fe2000fffe0ff */
[----:B------:R-:W-:Y:S01]  /*13d0*/  MOV R29, R31 ;  /* 0x0000001f001d7202 */ /* 0x000fe20000000f00 */
[----:B------:R-:W-:Y:S02]  /*13e0*/  IMAD.MOV.U32 R28, RZ, RZ, R30 ;  /* 0x000000ffff1c7224 */ /* 0x000fe400078e001e */
[----:B------:R-:W-:-:S09]  /*13f0*/  UISETP.GE.U32.AND UP1, UPT, UR8, UR4, UPT ;  /* 0x000000040800728c */ /* 0x000fd2000bf26070 */
[----:B------:R-:W-:Y:S05]  /*1400*/  BRA.U UP1, `(.L_x_94) ;  /* 0x0000000101a47547 */ /* 0x000fea000b800000 */
[----:B------:R-:W-:Y:S01]  /*1410*/  ISETP.GE.U32.AND P0, PT, R7, UR8, PT ;  /* 0x0000000807007c0c */ /* 0x000fe2000bf06070 */
[----:B------:R-:W-:Y:S01]  /*1420*/  BSSY.RECONVERGENT B2, `(.L_x_94) ;  /* 0x0000027000027945 */ /* 0x000fe20003800200 */
[----:B------:R-:W-:Y:S01]  /*1430*/  IMAD.MOV.U32 R29, RZ, RZ, R30 ;  /* 0x000000ffff1d7224 */ /* 0x000fe200078e001e */
[----:B------:R-:W-:-:S10]  /*1440*/  MOV R28, R31 ;  /* 0x0000001f001c7202 */ /* 0x000fd40000000f00 */
[----:B------:R-:W-:Y:S05]  /*1450*/  @!P0 BRA `(.L_x_95) ;  /* 0x00000000008c8947 */ /* 0x000fea0003800000 */
[----:B------:R-:W-:Y:S01]  /*1460*/  ISETP.GT.U32.AND P0, PT, R7, UR12, PT ;  /* 0x0000000c07007c0c */ /* 0x000fe2000bf04070 */
[----:B------:R-:W-:Y:S02]  /*1470*/  IMAD.MOV.U32 R29, RZ, RZ, R30 ;  /* 0x000000ffff1d7224 */ /* 0x000fe400078e001e */
[----:B------:R-:W-:-:S10]  /*1480*/  IMAD.MOV.U32 R28, RZ, RZ, R31 ;  /* 0x000000ffff1c7224 */ /* 0x000fd400078e001f */
        /* <DEDUP_REMOVED lines=8> */
[----:B------:R-:W-:Y:S01]  /*1510*/  IMAD.MOV.U32 R4, RZ, RZ, RZ ;  /* 0x000000ffff047224 */ /* 0x000fe200078e00ff */
[----:B------:R-:W-:Y:S01]  /*1520*/  LEA R10, R7, R31, 0x2 ;  /* 0x0000001f070a7211 */ /* 0x000fe200078e10ff */
[----:B------:R-:W-:Y:S08]  /*1530*/  BSSY.RECONVERGENT B3, `(.L_x_96) ;  /* 0x0000011000037945 */ /* 0x000ff00003800200 */
        /* <DEDUP_REMOVED lines=15> */
[----:B------:R-:W-:-:S07]  /*1630*/  MOV R3, R0 ;  /* 0x0000000000037202 */ /* 0x000fce0000000f00 */
.L_x_97:
[----:B------:R-:W-:Y:S05]  /*1640*/  BSYNC.RECONVERGENT B3 ;  /* 0x0000000000037941 */ /* 0x000fea0003800200 */
.L_x_96:
[--C-:B------:R-:W-:Y:S01]  /*1650*/  IMAD R0, R7, 0x4, R30.reuse ;  /* 0x0000000407007824 */ /* 0x100fe200078e021e */
[----:B------:R-:W-:Y:S01]  /*1660*/  MOV R28, R31 ;  /* 0x0000001f001c7202 */ /* 0x000fe20000000f00 */
[----:B------:R-:W-:-:S03]  /*1670*/  IMAD.MOV.U32 R29, RZ, RZ, R30 ;  /* 0x000000ffff1d7224 */ /* 0x000fc600078e001e */
[----:B------:R0:W-:Y:S04]  /*1680*/  STS [R0], R3 ;  /* 0x0000000300007388 */ /* 0x0001e80000000800 */
.L_x_95:
[----:B------:R-:W-:Y:S05]  /*1690*/  BSYNC.RECONVERGENT B2 ;  /* 0x0000000000027941 */ /* 0x000fea0003800200 */
.L_x_94:
[----:B------:R-:W-:Y:S01]  /*16a0*/  BAR.SYNC.DEFER_BLOCKING 0x0 ;  /* 0x0000000000007b1d */ /* 0x000fe20000010000 */
[----:B------:R-:W-:-:S05]  /*16b0*/  UIADD3 UR12, UPT, UPT, UR12, 0x4, URZ ;  /* 0x000000040c0c7890 */ /* 0x000fca000fffe0ff */
[----:B------:R-:W-:Y:S07]  /*16c0*/  BRA.U UP0, `(.L_x_98) ;  /* 0xfffffff100fc7547 */ /* 0x000fee000b83ffff */
.L_x_75:
[----:B------:R-:W-:Y:S01]  /*16d0*/  UIADD3 UR5, UPT, UPT, UR15, -0x1, URZ ;  /* 0xffffffff0f057890 */ /* 0x000fe2000fffe0ff */
[----:B------:R-:W-:-:S05]  /*16e0*/  ISETP.NE.AND P0, PT, R7, RZ, PT ;  /* 0x000000ff0700720c */ /* 0x000fca0003f05270 */
[C---:B------:R-:W-:Y:S01]  /*16f0*/  ISETP.NE.AND P1, PT, R7.reuse, UR5, PT ;  /* 0x0000000507007c0c */ /* 0x040fe2000bf25270 */
[----:B01234-:R-:W-:Y:S02]  /*1700*/  IMAD.U32 R3, RZ, RZ, UR5 ;  /* 0x00000005ff037e24 */ /* 0x01ffe4000f8e00ff */
[----:B------:R-:W-:Y:S02]  /*1710*/  IMAD.WIDE.U32 R24, R7, 0x4, R24 ;  /* 0x0000000407187825 */ /* 0x000fe400078e0018 */
[----:B------:R-:W0:Y:S03]  /*1720*/  LDCU UR5, c[0x0][0x3b0] ;  /* 0x00007600ff0577ac */ /* 0x000e260008000800 */
[----:B------:R-:W-:Y:S01]  /*1730*/  @!P0 IMAD.WIDE.U32 R34, R3, 0x4, R34 ;  /* 0x0000000403228825 */ /* 0x000fe200078e0022 */
[----:B------:R-:W2:Y:S04]  /*1740*/  LDG.E R2, desc[UR10][R24.64] ;  /* 0x0000000a18027981 */ /* 0x000ea8000c1e1900 */
[----:B------:R-:W3:Y:S04]  /*1750*/  @!P1 LDG.E R0, desc[UR10][R18.64] ;  /* 0x0000000a12009981 */ /* 0x000ee8000c1e1900 */
[----:B------:R-:W4:Y:S01]  /*1760*/  @!P0 LDG.E R34, desc[UR10][R34.64] ;  /* 0x0000000a22228981 */ /* 0x000f22000c1e1900 */
[----:B------:R-:W-:-:S04]  /*1770*/  IMAD.WIDE.U32 R22, R7, 0x4, R22 ;  /* 0x0000000407167825 */ /* 0x000fc800078e0016 */
[C---:B------:R-:W-:Y:S01]  /*1780*/  IMAD.WIDE.U32 R26, R7.reuse, 0x4, R26 ;  /* 0x00000004071a7825 */ /* 0x040fe200078e001a */
[----:B------:R-:W5:Y:S03]  /*1790*/  LDG.E R9, desc[UR10][R22.64] ;  /* 0x0000000a16097981 */ /* 0x000f66000c1e1900 */
[C---:B------:R-:W-:Y:S01]  /*17a0*/  IMAD.WIDE.U32 R32, R7.reuse, 0x4, R32 ;  /* 0x0000000407207825 */ /* 0x040fe200078e0020 */
[----:B------:R-:W5:Y:S04]  /*17b0*/  LDG.E R3, desc[UR10][R26.64] ;  /* 0x0000000a1a037981 */ /* 0x000f68000c1e1900 */
[----:B------:R-:W5:Y:S01]  /*17c0*/  LDG.E R4, desc[UR10][R32.64] ;  /* 0x0000000a20047981 */ /* 0x000f62000c1e1900 */
[----:B------:R-:W-:Y:S01]  /*17d0*/  IMAD R10, R7, 0x4, R29 ;  /* 0x00000004070a7824 */ /* 0x000fe200078e021d */
[----:B0-----:R-:W-:Y:S01]  /*17e0*/  UIADD3 UR9, UPT, UPT, UR5, -0x1, URZ ;  /* 0xffffffff05097890 */ /* 0x001fe2000fffe0ff */
[----:B------:R-:W-:Y:S03]  /*17f0*/  BSSY.RECONVERGENT B2, `(.L_x_99) ;  /* 0x0000015000027945 */ /* 0x000fe60003800200 */
[----:B------:R-:W3:Y:S04]  /*1800*/  @P1 LDS R0, [R10+0x4] ;  /* 0x000004000a001984 */ /* 0x000ee80000000800 */
[----:B------:R-:W4:Y:S01]  /*1810*/  @P0 LDS R34, [R10+-0x4] ;  /* 0xfffffc000a220984 */ /* 0x000f220000000800 */
[C---:B------:R-:W-:Y:S01]  /*1820*/  ISETP.NE.AND P1, PT, R6.reuse, UR9, PT ;  /* 0x0000000906007c0c */ /* 0x040fe2000bf25270 */
[----:B--2---:R-:W0:Y:S01]  /*1830*/  MUFU.RCP R11, R2 ;  /* 0x00000002000b7308 */ /* 0x004e220000001000 */
[----:B------:R-:W-:-:S02]  /*1840*/  ISETP.NE.AND P0, PT, R6, RZ, PT ;  /* 0x000000ff0600720c */ /* 0x000fc40003f05270 */
[----:B---3--:R-:W-:Y:S02]  /*1850*/  FSEL R0, R0, RZ, P1 ;  /* 0x000000ff00007208 */ /* 0x008fe40000800000 */
[----:B----4-:R-:W-:-:S03]  /*1860*/  FSEL R34, R34, RZ, P0 ;  /* 0x000000ff22227208 */ /* 0x010fc60000000000 */
[----:B-----5:R-:W-:-:S04]  /*1870*/  FMUL R9, R0, R9 ;  /* 0x0000000900097220 */ /* 0x020fc80000400000 */
        /* <DEDUP_REMOVED lines=10> */
[----:B------:R-:W-:Y:S05]  /*1920*/  CALL.REL.NOINC `($__internal_1_$__cuda_sm3x_div_rn_noftz_f32_slowpath) ;  /* 0x00000010002c7944 */ /* 0x000fea0003c00000 */
[----:B------:R-:W-:-:S07]  /*1930*/  MOV R3, R0 ;  /* 0x0000000000037202 */ /* 0x000fce0000000f00 */
.L_x_100:
[----:B------:R-:W-:Y:S05]  /*1940*/  BSYNC.RECONVERGENT B2 ;  /* 0x0000000000027941 */ /* 0x000fea0003800200 */
.L_x_99:
        /* <DEDUP_REMOVED lines=10> */
[----:B------:R-:W-:-:S03]  /*19f0*/  UISETP.GE.U32.AND UP0, UPT, UR4, 0x3, UPT ;  /* 0x000000030400788c */ /* 0x000fc6000bf06070 */
[----:B------:R-:W-:-:S06]  /*1a00*/  UMOV UR4, 0x1 ;  /* 0x0000000100047882 */ /* 0x000fcc0000000000 */
[----:B------:R-:W-:Y:S05]  /*1a10*/  BRA.U !UP0, `(.L_x_102) ;  /* 0x0000000908607547 */ /* 0x000fea000b800000 */
[C---:B------:R-:W-:Y:S01]  /*1a20*/  LEA R12, R7.reuse, UR6, 0x2 ;  /* 0x00000006070c7c11 */ /* 0x040fe2000f8e10ff */
[----:B------:R-:W-:Y:S01]  /*1a30*/  ULOP3.LUT UR8, UR8, 0xfffffffc, URZ, 0xc0, !UPT ;  /* 0xfffffffc08087892 */ /* 0x000fe2000f8ec0ff */
[----:B------:R-:W-:Y:S01]  /*1a40*/  LEA R13, R7, UR5, 0x2 ;  /* 0x00000005070d7c11 */ /* 0x000fe2000f8e10ff */
[----:B------:R-:W-:Y:S01]  /*1a50*/  UIADD3 UR12, UPT, UPT, UR15, -0x2, URZ ;  /* 0xfffffffe0f0c7890 */ /* 0x000fe2000fffe0ff */
[----:B------:R-:W-:-:S11]  /*1a60*/  UMOV UR4, URZ ;  /* 0x000000ff00047c82 */ /* 0x000fd60008000000 */
.L_x_119:
        /* <DEDUP_REMOVED lines=27> */
[----:B------:R-:W-:Y:S01]  /*1c20*/  IMAD.MOV.U32 R2, RZ, RZ, R9 ;  /* 0x000000ffff027224 */ /* 0x000fe200078e0009 */
[----:B------:R-:W-:-:S07]  /*1c30*/  MOV R8, 0x1c50 ;  /* 0x00001c5000087802 */ /* 0x000fce0000000f00 */
[----:B------:R-:W-:Y:S05]  /*1c40*/  CALL.REL.NOINC `($__internal_1_$__cuda_sm3x_div_rn_noftz_f32_slowpath) ;  /* 0x0000000c00647944 */ /* 0x000fea0003c00000 */
[----:B------:R-:W-:-:S07]  /*1c50*/  IMAD.MOV.U32 R3, RZ, RZ, R0 ;  /* 0x000000ffff037224 */ /* 0x000fce00078e0000 */
.L_x_106:
[----:B------:R-:W-:Y:S05]  /*1c60*/  BSYNC.RECONVERGENT B3 ;  /* 0x0000000000037941 */ /* 0x000fea0003800200 */
.L_x_105:
[----:B------:R0:W-:Y:S02]  /*1c70*/  STS [R12], R3 ;  /* 0x000000030c007388 */ /* 0x0001e40000000800 */
.L_x_104:
[----:B------:R-:W-:Y:S05]  /*1c80*/  BSYNC.RECONVERGENT B2 ;  /* 0x0000000000027941 */ /* 0x000fea0003800200 */
.L_x_103:
        /* <DEDUP_REMOVED lines=8> */
[----:B0-----:R-:W4:Y:S04]  /*1d10*/  LDG.E R3, desc[UR10][R26.64] ;  /* 0x0000000a1a037981 */ /* 0x001f28000c1e1900 */
[----:B------:R-:W5:Y:S01]  /*1d20*/  LDG.E R4, desc[UR10][R32.64] ;  /* 0x0000000a20047981 */ /* 0x000f62000c1e1900 */
[C---:B------:R-:W-:Y:S01]  /*1d30*/  ISETP.GE.AND P1, PT, R6.reuse, UR9, PT ;  /* 0x0000000906007c0c */ /* 0x040fe2000bf26270 */
[----:B------:R-:W-:Y:S01]  /*1d40*/  IMAD.MOV.U32 R0, RZ, RZ, RZ ;  /* 0x000000ffff007224 */ /* 0x000fe200078e00ff */
        /* <DEDUP_REMOVED lines=19> */
[----:B------:R-:W-:-:S07]  /*1e80*/  MOV R2, R0 ;  /* 0x0000000000027202 */ /* 0x000fce0000000f00 */
.L_x_110:
[----:B------:R-:W-:Y:S05]  /*1e90*/  BSYNC.RECONVERGENT B3 ;  /* 0x0000000000037941 */ /* 0x000fea0003800200 */
.L_x_109:
[----:B------:R1:W-:Y:S02]  /*1ea0*/  STS [R13], R2 ;  /* 0x000000020d007388 */ /* 0x0003e40000000800 */
.L_x_108:
[----:B------:R-:W-:Y:S05]  /*1eb0*/  BSYNC.RECONVERGENT B2 ;  /* 0x0000000000027941 */ /* 0x000fea0003800200 */
.L_x_107:
        /* <DEDUP_REMOVED lines=8> */
[----:B------:R-:W3:Y:S04]  /*1f40*/  LDG.E R11, desc[UR10][R22.64] ;  /* 0x0000000a160b7981 */ /* 0x000ee8000c1e1900 */
[----:B0-----:R-:W4:Y:S04]  /*1f50*/  LDG.E R3, desc[UR10][R26.64] ;  /* 0x0000000a1a037981 */ /* 0x001f28000c1e1900 */
[----:B------:R-:W5:Y:S01]  /*1f60*/  LDG.E R4, desc[UR10][R32.64] ;  /* 0x0000000a20047981 */ /* 0x000f62000c1e1900 */
[C---:B------:R-:W-:Y:S01]  /*1f70*/  ISETP.GE.AND P1, PT, R6.reuse, UR9, PT ;  /* 0x0000000906007c0c */ /* 0x040fe2000bf26270 */
[----:B-1----:R-:W-:Y:S01]  /*1f80*/  IMAD.MOV.U32 R2, RZ, RZ, RZ ;  /* 0x000000ffff027224 */ /* 0x002fe200078e00ff */
        /* <DEDUP_REMOVED lines=16> */
[----:B------:R-:W-:Y:S02]  /*2090*/  MOV R2, R9 ;  /* 0x0000000900027202 */ /* 0x000fe40000000f00 */
[----:B------:R-:W-:-:S07]  /*20a0*/  MOV R8, 0x20c0 ;  /* 0x000020c000087802 */ /* 0x000fce0000000f00 */
[----:B------:R-:W-:Y:S05]  /*20b0*/  CALL.REL.NOINC `($__internal_1_$__cuda_sm3x_div_rn_noftz_f32_slowpath) ;  /* 0x0000000800487944 */ /* 0x000fea0003c00000 */
[----:B------:R-:W-:-:S07]  /*20c0*/  IMAD.MOV.U32 R3, RZ, RZ, R0 ;  /* 0x000000ffff037224 */ /* 0x000fce00078e0000 */
.L_x_114:
[----:B------:R-:W-:Y:S05]  /*20d0*/  BSYNC.RECONVERGENT B3 ;  /* 0x0000000000037941 */ /* 0x000fea0003800200 */
.L_x_113:
[----:B------:R2:W-:Y:S02]  /*20e0*/  STS [R12], R3 ;  /* 0x000000030c007388 */ /* 0x0005e40000000800 */
.L_x_112:
[----:B------:R-:W-:Y:S05]  /*20f0*/  BSYNC.RECONVERGENT B2 ;  /* 0x0000000000027941 */ /* 0x000fea0003800200 */
.L_x_111:
        /* <DEDUP_REMOVED lines=8> */
[----:B------:R-:W4:Y:S04]  /*2180*/  LDG.E R11, desc[UR10][R22.64] ;  /* 0x0000000a160b7981 */ /* 0x000f28000c1e1900 */
[----:B0-2---:R-:W2:Y:S04]  /*2190*/  LDG.E R3, desc[UR10][R26.64] ;  /* 0x0000000a1a037981 */ /* 0x005ea8000c1e1900 */
[----:B------:R-:W5:Y:S01]  /*21a0*/  LDG.E R4, desc[UR10][R32.64] ;  /* 0x0000000a20047981 */ /* 0x000f62000c1e1900 */
[C---:B------:R-:W-:Y:S01]  /*21b0*/  ISETP.GE.AND P1, PT, R6.reuse, UR9, PT ;  /* 0x0000000906007c0c */ /* 0x040fe2000bf26270 */
[----:B-1----:R-:W-:Y:S01]  /*21c0*/  IMAD.MOV.U32 R2, RZ, RZ, RZ ;  /* 0x000000ffff027224 */ /* 0x002fe200078e00ff */
[----:B------:R-:W-:Y:S01]  /*21d0*/  ISETP.GE.AND P0, PT, R6, 0x1, PT ;  /* 0x000000010600780c */ /* 0x000fe20003f06270 */
[----:B------:R-:W-:Y:S01]  /*21e0*/  HFMA2 R0, -RZ, RZ, 0, 0 ;  /* 0x00000000ff007431 */ /* 0x000fe200000001ff */
[----:B------:R-:W-:Y:S09]  /*21f0*/  BSSY.RECONVERGENT B3, `(.L_x_117) ;  /* 0x0000012000037945 */ /* 0x000ff20003800200 */
        /* <DEDUP_REMOVED lines=17> */
.L_x_118:
[----:B------:R-:W-:Y:S05]  /*2310*/  BSYNC.RECONVERGENT B3 ;  /* 0x0000000000037941 */ /* 0x000fea0003800200 */
.L_x_117:
[----:B------:R3:W-:Y:S02]  /*2320*/  STS [R13], R2 ;  /* 0x000000020d007388 */ /* 0x0007e40000000800 */
.L_x_116:
[----:B------:R-:W-:Y:S05]  /*2330*/  BSYNC.RECONVERGENT B2 ;  /* 0x0000000000027941 */ /* 0x000fea0003800200 */
.L_x_115:
[----:B------:R-:W-:Y:S01]  /*2340*/  BAR.SYNC.DEFER_BLOCKING 0x0 ;  /* 0x0000000000007b1d */ /* 0x000fe20000010000 */
[----:B------:R-:W-:Y:S02]  /*2350*/  UISETP.NE.AND UP0, UPT, UR14, UR8, UPT ;  /* 0x000000080e00728c */ /* 0x000fe4000bf05270 */
[----:B------:R-:W-:Y:S02]  /*2360*/  UIADD3 UR4, UPT, UPT, UR4, 0x4, URZ ;  /* 0x0000000404047890 */ /* 0x000fe4000fffe0ff */
[----:B------:R-:W-:-:S05]  /*2370*/  UIADD3 UR12, UPT, UPT, UR12, -0x4, URZ ;  /* 0xfffffffc0c0c7890 */ /* 0x000fca000fffe0ff */
[----:B------:R-:W-:Y:S07]  /*2380*/  BRA.U UP0, `(.L_x_119) ;  /* 0xfffffff500b87547 */ /* 0x000fee000b83ffff */
[----:B------:R-:W-:-:S12]  /*2390*/  UIADD3 UR4, UPT, UPT, UR4, 0x1, URZ ;  /* 0x0000000104047890 */ /* 0x000fd8000fffe0ff */
.L_x_102:
        /* <DEDUP_REMOVED lines=8> */
.L_x_124:
[----:B------:R-:W-:Y:S01]  /*2420*/  UIADD3 UR6, UPT, UPT, UR12, -0x1, URZ ;  /* 0xffffffff0c067890 */ /* 0x000fe2000fffe0ff */
[----:B------:R-:W-:Y:S01]  /*2430*/  BSSY.RECONVERGENT B2, `(.L_x_120) ;  /* 0x0000026000027945 */ /* 0x000fe20003800200 */
[----:B------:R-:W-:-:S04]  /*2440*/  UIADD3 UR7, UPT, UPT, UR7, 0x1, URZ ;  /* 0x0000000107077890 */ /* 0x000fc8000fffe0ff */
[C---:B------:R-:W-:Y:S01]  /*2450*/  ISETP.GT.U32.AND P0, PT, R7.reuse, UR6, PT ;  /* 0x0000000607007c0c */ /* 0x040fe2000bf04070 */
[----:B------:R-:W-:Y:S01]  /*2460*/  UMOV UR6, UR5 ;  /* 0x0000000500067c82 */ /* 0x000fe20008000000 */
[----:B------:R-:W-:Y:S02]  /*2470*/  UISETP.NE.AND UP0, UPT, UR7, URZ, UPT ;  /* 0x000000ff0700728c */ /* 0x000fe4000bf05270 */
[----:B------:R-:W-:Y:S01]  /*2480*/  ISETP.LT.U32.OR P0, PT, R7, UR4, P0 ;  /* 0x0000000407007c0c */ /* 0x000fe20008701470 */
[----:B------:R-:W-:-:S12]  /*2490*/  UMOV UR5, UR8 ;  /* 0x0000000800057c82 */ /* 0x000fd80008000000 */
[----:B----4-:R-:W-:Y:S05]  /*24a0*/  @P0 BRA `(.L_x_121) ;  /* 0x0000000000780947 */ /* 0x010fea0003800000 */
[----:B------:R-:W4:Y:S04]  /*24b0*/  LDG.E R9, desc[UR10][R24.64] ;  /* 0x0000000a18097981 */ /* 0x000f28000c1e1900 */
[----:B------:R-:W5:Y:S04]  /*24c0*/  LDG.E R11, desc[UR10][R22.64] ;  /* 0x0000000a160b7981 */ /* 0x000f68000c1e1900 */
[----:B0-2---:R-:W2:Y:S04]  /*24d0*/  LDG.E R3, desc[UR10][R26.64] ;  /* 0x0000000a1a037981 */ /* 0x005ea8000c1e1900 */
[----:B------:R-:W2:Y:S01]  /*24e0*/  LDG.E R4, desc[UR10][R32.64] ;  /* 0x0000000a20047981 */ /* 0x000ea2000c1e1900 */
[C---:B------:R-:W-:Y:S01]  /*24f0*/  ISETP.GE.AND P1, PT, R6.reuse, UR9, PT ;  /* 0x0000000906007c0c */ /* 0x040fe2000bf26270 */
[----:B-1-3--:R-:W-:Y:S01]  /*2500*/  HFMA2 R2, -RZ, RZ, 0, 0 ;  /* 0x00000000ff027431 */ /* 0x00afe200000001ff */
[----:B------:R-:W-:Y:S01]  /*2510*/  ISETP.GE.AND P0, PT, R6, 0x1, PT ;  /* 0x000000010600780c */ /* 0x000fe20003f06270 */
[----:B------:R-:W-:Y:S01]  /*2520*/  IMAD.MOV.U32 R0, RZ, RZ, RZ ;  /* 0x000000ffff007224 */ /* 0x000fe200078e00ff */
[----:B------:R-:W-:Y:S01]  /*2530*/  LEA R10, R7, UR6, 0x2 ;  /* 0x00000006070a7c11 */ /* 0x000fe2000f8e10ff */
[----:B------:R-:W-:Y:S08]  /*2540*/  BSSY.RECONVERGENT B3, `(.L_x_122) ;  /* 0x0000012000037945 */ /* 0x000ff00003800200 */
[----:B------:R-:W5:Y:S04]  /*2550*/  @!P1 LDS R2, [R10+0x4] ;  /* 0x000004000a029984 */ /* 0x000f680000000800 */
[----:B------:R-:W2:Y:S01]  /*2560*/  @P0 LDS R0, [R10+-0x4] ;  /* 0xfffffc000a000984 */ /* 0x000ea20000000800 */
[----:B----4-:R-:W0:Y:S01]  /*2570*/  MUFU.RCP R8, R9 ;  /* 0x0000000900087308 */ /* 0x010e220000001000 */
[----:B-----5:R-:W-:-:S04]  /*2580*/  FMUL R2, R11, R2 ;  /* 0x000000020b027220 */ /* 0x020fc80000400000 */
[----:B--2---:R-:W-:-:S04]  /*2590*/  FFMA R3, R3, R0, R2 ;  /* 0x0000000003037223 */ /* 0x004fc80000000002 */
        /* <DEDUP_REMOVED lines=12> */
.L_x_123:
[----:B------:R-:W-:Y:S05]  /*2660*/  BSYNC.RECONVERGENT B3 ;  /* 0x0000000000037941 */ /* 0x000fea0003800200 */
.L_x_122:
[----:B------:R-:W-:-:S05]  /*2670*/  LEA R3, R7, UR5, 0x2 ;  /* 0x0000000507037c11 */ /* 0x000fca000f8e10ff */
[----:B------:R4:W-:Y:S02]  /*2680*/  STS [R3], R2 ;  /* 0x0000000203007388 */ /* 0x0009e40000000800 */
.L_x_121:
[----:B------:R-:W-:Y:S05]  /*2690*/  BSYNC.RECONVERGENT B2 ;  /* 0x0000000000027941 */ /* 0x000fea0003800200 */
.L_x_120:
[----:B------:R-:W-:Y:S01]  /*26a0*/  BAR.SYNC.DEFER_BLOCKING 0x0 ;  /* 0x0000000000007b1d */ /* 0x000fe20000010000 */
[----:B------:R-:W-:Y:S02]  /*26b0*/  UIADD3 UR4, UPT, UPT, UR4, 0x1, URZ ;  /* 0x0000000104047890 */ /* 0x000fe4000fffe0ff */
[----:B------:R-:W-:-:S03]  /*26c0*/  UIADD3 UR12, UPT, UPT, UR12, -0x1, URZ ;  /* 0xffffffff0c0c7890 */ /* 0x000fc6000fffe0ff */
[----:B------:R-:W-:Y:S01]  /*26d0*/  UMOV UR8, UR6 ;  /* 0x0000000600087c82 */ /* 0x000fe20008000000 */
[----:B------:R-:W-:Y:S08]  /*26e0*/  BRA.U UP0, `(.L_x_124) ;  /* 0xfffffffd004c7547 */ /* 0x000ff0000b83ffff */
.L_x_101:
[----:B------:R-:W-:Y:S01]  /*26f0*/  ISETP.GT.AND P0, PT, R5, 0x1, PT ;  /* 0x000000010500780c */ /* 0x000fe20003f04270 */
[----:B------:R-:W-:-:S12]  /*2700*/  BSSY.RECONVERGENT B0, `(.L_x_125) ;  /* 0x000002b000007945 */ /* 0x000fd80003800200 */
[----:B------:R-:W-:Y:S05]  /*2710*/  @P0 BRA `(.L_x_126) ;  /* 0x0000000000540947 */ /* 0x000fea0003800000 */
[----:B------:R-:W-:-:S13]  /*2720*/  ISETP.NE.AND P0, PT, R5, RZ, PT ;  /* 0x000000ff0500720c */ /* 0x000fda0003f05270 */
[----:B------:R-:W-:Y:S05]  /*2730*/  @!P0 BRA `(.L_x_127) ;  /* 0x0000000000288947 */ /* 0x000fea0003800000 */
[----:B------:R-:W-:-:S05]  /*2740*/  VIADD R7, R7, 0x1 ;  /* 0x0000000107077836 */ /* 0x000fca0000000000 */
[----:B------:R-:W-:-:S04]  /*2750*/  SHF.R.U32.HI R7, RZ, 0x1, R7 ;  /* 0x00000001ff077819 */ /* 0x000fc80000011607 */
[----:B------:R-:W-:Y:S02]  /*2760*/  LEA R0, R7, UR6, 0x2 ;  /* 0x0000000607007c11 */ /* 0x000fe4000f8e10ff */
[----:B------:R-:W-:-:S03]  /*2770*/  LOP3.LUT R7, RZ, R7, RZ, 0x33, !PT ;  /* 0x00000007ff077212 */ /* 0x000fc600078e33ff */
[----:B0-2-4-:R-:W0:Y:S02]  /*2780*/  LDS R3, [R0] ;  /* 0x0000000000037984 */ /* 0x015e240000000800 */
[----:B------:R-:W-:-:S05]  /*2790*/  VIADD R7, R7, UR15 ;  /* 0x0000000f07077c36 */ /* 0x000fca0008000000 */
[----:B------:R-:W-:-:S06]  /*27a0*/  LEA R7, R7, UR6, 0x2 ;  /* 0x0000000607077c11 */ /* 0x000fcc000f8e10ff */
[----:B------:R-:W2:Y:S04]  /*27b0*/  LDS R7, [R7] ;  /* 0x0000000007077984 */ /* 0x000ea80000000800 */
[----:B0-----:R0:W-:Y:S01]  /*27c0*/  STG.E desc[UR10][R20.64], R3 ;  /* 0x0000000314007986 */ /* 0x0011e2000c10190a */
[----:B------:R-:W-:Y:S05]  /*27d0*/  BRA `(.L_x_128) ;  /* 0x0000000000747947 */ /* 0x000fea0003800000 */
.L_x_127:
[----:B------:R-:W-:-:S04]  /*27e0*/  SHF.R.U32.HI R7, RZ, 0x1, R7 ;  /* 0x00000001ff077819 */ /* 0x000fc80000011607 */
[----:B------:R-:W-:Y:S02]  /*27f0*/  LEA R0, R7, UR6, 0x2 ;  /* 0x0000000607007c11 */ /* 0x000fe4000f8e10ff */
[----:B------:R-:W-:-:S03]  /*2800*/  LOP3.LUT R7, RZ, R7, RZ, 0x33, !PT ;  /* 0x00000007ff077212 */ /* 0x000fc600078e33ff */
[----:B0-2-4-:R-:W0:Y:S01]  /*2810*/  LDS R3, [R0] ;  /* 0x0000000000037984 */ /* 0x015e220000000800 */
[----:B------:R-:W-:-:S04]  /*2820*/  IADD3 R7, PT, PT, R7, UR15, RZ ;  /* 0x0000000f07077c10 */ /* 0x000fc8000fffe0ff */
[----:B------:R-:W-:-:S06]  /*2830*/  LEA R7, R7, UR6, 0x2 ;  /* 0x0000000607077c11 */ /* 0x000fcc000f8e10ff */
[----:B------:R-:W2:Y:S04]  /*2840*/  LDS R7, [R7] ;  /* 0x0000000007077984 */ /* 0x000ea80000000800 */
[----:B0-----:R0:W-:Y:S01]  /*2850*/  STG.E desc[UR10][R20.64], R3 ;  /* 0x0000000314007986 */ /* 0x0011e2000c10190a */
[----:B------:R-:W-:Y:S05]  /*2860*/  BRA `(.L_x_128) ;  /* 0x0000000000507947 */ /* 0x000fea0003800000 */
.L_x_126:
[----:B------:R-:W-:-:S13]  /*2870*/  ISETP.NE.AND P0, PT, R5, 0x2, PT ;  /* 0x000000020500780c */ /* 0x000fda0003f05270 */
        /* <DEDUP_REMOVED lines=8> */
[----:B------:R-:W4:Y:S04]  /*2900*/  LDS R7, [R7] ;  /* 0x0000000007077984 */ /* 0x000f280000000800 */
[----:B0-----:R0:W-:Y:S01]  /*2910*/  STG.E desc[UR10][R20.64], R3 ;  /* 0x0000000314007986 */ /* 0x0011e2000c10190a */
[----:B------:R-:W-:Y:S05]  /*2920*/  BRA `(.L_x_128) ;  /* 0x0000000000207947 */ /* 0x000fea0003800000 */
.L_x_129:
[----:B------:R-:W-:-:S04]  /*2930*/  SHF.R.U32.HI R7, RZ, 0x1, R7 ;  /* 0x00000001ff077819 */ /* 0x000fc80000011607 */
[----:B------:R-:W-:Y:S02]  /*2940*/  LEA R0, R7, UR5, 0x2 ;  /* 0x0000000507007c11 */ /* 0x000fe4000f8e10ff */
[----:B------:R-:W-:-:S03]  /*2950*/  LOP3.LUT R7, RZ, R7, RZ, 0x33, !PT ;  /* 0x00000007ff077212 */ /* 0x000fc600078e33ff */
[----:B0-2-4-:R-:W0:Y:S01]  /*2960*/  LDS R3, [R0] ;  /* 0x0000000000037984 */ /* 0x015e220000000800 */
[----:B------:R-:W-:-:S04]  /*2970*/  IADD3 R7, PT, PT, R7, UR15, RZ ;  /* 0x0000000f07077c10 */ /* 0x000fc8000fffe0ff */
[----:B------:R-:W-:-:S06]  /*2980*/  LEA R7, R7, UR5, 0x2 ;  /* 0x0000000507077c11 */ /* 0x000fcc000f8e10ff */
[----:B------:R-:W2:Y:S04]  /*2990*/  LDS R7, [R7] ;  /* 0x0000000007077984 */ /* 0x000ea80000000800 */
[----:B0-----:R0:W-:Y:S02]  /*29a0*/  STG.E desc[UR10][R20.64], R3 ;  /* 0x0000000314007986 */ /* 0x0011e4000c10190a */
.L_x_128:
[----:B------:R-:W-:Y:S05]  /*29b0*/  BSYNC.RECONVERGENT B0 ;  /* 0x0000000000007941 */ /* 0x000fea0003800200 */
.L_x_125:
[----:B--2-4-:R-:W-:Y:S01]  /*29c0*/  STG.E desc[UR10][R18.64], R7 ;  /* 0x0000000712007986 */ /* 0x014fe2000c10190a */
[----:B------:R-:W-:Y:S05]  /*29d0*/  EXIT ;  /* 0x000000000000794d */ /* 0x000fea0003800000 */
        .weak           $__internal_1_$__cuda_sm3x_div_rn_noftz_f32_slowpath
        .type           $__internal_1_$__cuda_sm3x_div_rn_noftz_f32_slowpath,@function
        .size           $__internal_1_$__cuda_sm3x_div_rn_noftz_f32_slowpath,(.L_x_242 - $__internal_1_$__cuda_sm3x_div_rn_noftz_f32_slowpath)
$__internal_1_$__cuda_sm3x_div_rn_noftz_f32_slowpath:
[----:B------:R-:W-:Y:S01]  /*29e0*/  SHF.R.U32.HI R4, RZ, 0x17, R2 ;  /* 0x00000017ff047819 */ /* 0x000fe20000011602 */
[----:B------:R-:W-:Y:S01]  /*29f0*/  BSSY.RECONVERGENT B0, `(.L_x_130) ;  /* 0x0000062000007945 */ /* 0x000fe20003800200 */
[----:B------:R-:W-:Y:S02]  /*2a00*/  SHF.R.U32.HI R10, RZ, 0x17, R0 ;  /* 0x00000017ff0a7819 */ /* 0x000fe40000011600 */
[----:B------:R-:W-:Y:S02]  /*2a10*/  LOP3.LUT R4, R4, 0xff, RZ, 0xc0, !PT ;  /* 0x000000ff04047812 */ /* 0x000fe400078ec0ff */
[----:B------:R-:W-:-:S03]  /*2a20*/  LOP3.LUT R10, R10, 0xff, RZ, 0xc0, !PT ;  /* 0x000000ff0a0a7812 */ /* 0x000fc600078ec0ff */
[----:B------:R-:W-:Y:S02]  /*2a30*/  VIADD R9, R4, 0xffffffff ;  /* 0xffffffff04097836 */ /* 0x000fe40000000000 */
[----:B------:R-:W-:-:S03]  /*2a40*/  VIADD R11, R10, 0xffffffff ;  /* 0xffffffff0a0b7836 */ /* 0x000fc60000000000 */
[----:B------:R-:W-:-:S04]  /*2a50*/  ISETP.GT.U32.AND P0, PT, R9, 0xfd, PT ;  /* 0x000000fd0900780c */ /* 0x000fc80003f04070 */
[----:B------:R-:W-:-:S13]  /*2a60*/  ISETP.GT.U32.OR P0, PT, R11, 0xfd, P0 ;  /* 0x000000fd0b00780c */ /* 0x000fda0000704470 */
[----:B------:R-:W-:Y:S01]  /*2a70*/  @!P0 MOV R3, RZ ;  /* 0x000000ff00038202 */ /* 0x000fe20000000f00 */
        /* <DEDUP_REMOVED lines=17> */
[----:B------:R-:W-:Y:S02]  /*2b90*/  ISETP.GE.AND P0, PT, R11, RZ, PT ;  /* 0x000000ff0b00720c */ /* 0x000fe40003f06270 */
[----:B------:R-:W-:-:S11]  /*2ba0*/  ISETP.GE.AND P1, PT, R9, RZ, PT ;  /* 0x000000ff0900720c */ /* 0x000fd60003f26270 */
[----:B------:R-:W-:Y:S02]  /*2bb0*/  @P0 IMAD.MOV.U32 R3, RZ, RZ, RZ ;  /* 0x000000ffff030224 */ /* 0x000fe400078e00ff */
[----:B------:R-:W-:Y:S01]  /*2bc0*/  @!P0 FFMA R0, R0, 1.84467440737095516160e+19, RZ ;  /* 0x5f80000000008823 */ /* 0x000fe200000000ff */
[----:B------:R-:W-:Y:S02]  /*2bd0*/  @!P0 IMAD.MOV.U32 R3, RZ, RZ, -0x40 ;  /* 0xffffffc0ff038424 */ /* 0x000fe400078e00ff */
[----:B------:R-:W-:-:S03]  /*2be0*/  @!P1 FFMA R2, R2, 1.84467440737095516160e+19, RZ ;  /* 0x5f80000002029823 */ /* 0x000fc600000000ff */
[----:B------:R-:W-:-:S07]  /*2bf0*/  @!P1 IADD3 R3, PT, PT, R3, 0x40, RZ ;  /* 0x0000004003039810 */ /* 0x000fce0007ffe0ff */
.L_x_131:
[----:B------:R-:W-:Y:S01]  /*2c00*/  LEA R11, R4, 0xc0800000, 0x17 ;  /* 0xc0800000040b7811 */ /* 0x000fe200078eb8ff */
[----:B------:R-:W-:Y:S01]  /*2c10*/  VIADD R10, R10, 0xffffff81 ;  /* 0xffffff810a0a7836 */ /* 0x000fe20000000000 */
[----:B------:R-:W-:Y:S03]  /*2c20*/  BSSY.RECONVERGENT B1, `(.L_x_136) ;  /* 0x0000035000017945 */ /* 0x000fe60003800200 */
[----:B------:R-:W-:Y:S02]  /*2c30*/  IMAD.IADD R11, R2, 0x1, -R11 ;  /* 0x00000001020b7824 */ /* 0x000fe400078e0a0b */
[C---:B------:R-:W-:Y:S01]  /*2c40*/  IMAD R0, R10.reuse, -0x800000, R0 ;  /* 0xff8000000a007824 */ /* 0x040fe200078e0200 */
[----:B------:R-:W-:Y:S01]  /*2c50*/  IADD3 R10, PT, PT, R10, 0x7f, -R4 ;  /* 0x0000007f0a0a7810 */ /* 0x000fe20007ffe804 */
[----:B------:R0:W1:Y:S03]  /*2c60*/  MUFU.RCP R2, R11 ;  /* 0x0000000b00027308 */ /* 0x0000660000001000 */
[----:B------:R-:W-:Y:S01]  /*2c70*/  IADD3 R10, PT, PT, R10, R3, RZ ;  /* 0x000000030a0a7210 */ /* 0x000fe20007ffe0ff */
        /* <DEDUP_REMOVED lines=9> */
[----:B------:R-:W-:-:S05]  /*2d10*/  LOP3.LUT R3, R3, 0xff, RZ, 0xc0, !PT ;  /* 0x000000ff03037812 */ /* 0x000fca00078ec0ff */
[----:B------:R-:W-:-:S04]  /*2d20*/  IMAD.IADD R3, R3, 0x1, R10 ;  /* 0x0000000103037824 */ /* 0x000fc800078e020a */
        /* <DEDUP_REMOVED lines=13> */
[----:B------:R-:W-:Y:S02]  /*2e00*/  ISETP.NE.AND P2, PT, R3, RZ, PT ;  /* 0x000000ff0300720c */ /* 0x000fe40003f45270 */
[----:B------:R-:W-:Y:S02]  /*2e10*/  LOP3.LUT R10, R10, 0x7fffff, RZ, 0xc0, !PT ;  /* 0x007fffff0a0a7812 */ /* 0x000fe400078ec0ff */
[----:B------:R-:W-:Y:S02]  /*2e20*/  FSETP.NEU.FTZ.AND P0, PT, R11, R2, PT ;  /* 0x000000020b00720b */ /* 0x000fe40003f1d000 */
[----:B------:R-:W-:Y:S02]  /*2e30*/  IADD3 R2, PT, PT, R3, 0x20, RZ ;  /* 0x0000002003027810 */ /* 0x000fe40007ffe0ff */
[----:B------:R-:W-:-:S02]  /*2e40*/  LOP3.LUT R10, R10, 0x800000, RZ, 0xfc, !PT ;  /* 0x008000000a0a7812 */ /* 0x000fc400078efcff */
[----:B------:R-:W-:Y:S01]  /*2e50*/  ISETP.NE.AND P1, PT, R3, RZ, PT ;  /* 0x000000ff0300720c */ /* 0x000fe20003f25270 */
[----:B------:R-:W-:Y:S01]  /*2e60*/  IMAD.MOV R3, RZ, RZ, -R3 ;  /* 0x000000ffff037224 */ /* 0x000fe200078e0a03 */
[----:B------:R-:W-:-:S04]  /*2e70*/  SHF.L.U32 R2, R10, R2, RZ ;  /* 0x000000020a027219 */ /* 0x000fc800000006ff */
[----:B------:R-:W-:Y:S02]  /*2e80*/  SEL R3, R3, RZ, P2 ;  /* 0x000000ff03037207 */ /* 0x000fe40001000000 */
[----:B------:R-:W-:Y:S02]  /*2e90*/  ISETP.NE.AND P1, PT, R2, RZ, P1 ;  /* 0x000000ff0200720c */ /* 0x000fe40000f25270 */
[----:B------:R-:W-:Y:S02]  /*2ea0*/  SHF.R.U32.HI R10, RZ, R3, R10 ;  /* 0x00000003ff0a7219 */ /* 0x000fe4000001160a */
[----:B------:R-:W-:Y:S02]  /*2eb0*/  PLOP3.LUT P0, PT, P0, P1, PT, 0xf8, 0x8f ;  /* 0x00000000008f781c */ /* 0x000fe40000703f70 */
[----:B------:R-:W-:Y:S02]  /*2ec0*/  SHF.R.U32.HI R3, RZ, 0x1, R10 ;  /* 0x00000001ff037819 */ /* 0x000fe4000001160a */
[----:B------:R-:W-:-:S04]  /*2ed0*/  SEL R2, RZ, 0x1, !P0 ;  /* 0x00000001ff027807 */ /* 0x000fc80004000000 */
[----:B------:R-:W-:-:S04]  /*2ee0*/  LOP3.LUT R2, R2, 0x1, R3, 0xf8, !PT ;  /* 0x0000000102027812 */ /* 0x000fc800078ef803 */
[----:B------:R-:W-:-:S05]  /*2ef0*/  LOP3.LUT R2, R2, R10, RZ, 0xc0, !PT ;  /* 0x0000000a02027212 */ /* 0x000fca00078ec0ff */
[----:B------:R-:W-:-:S05]  /*2f00*/  IMAD.IADD R2, R3, 0x1, R2 ;  /* 0x0000000103027824 */ /* 0x000fca00078e0202 */
[----:B------:R-:W-:Y:S01]  /*2f10*/  LOP3.LUT R0, R2, R0, RZ, 0xfc, !PT ;  /* 0x0000000002007212 */ /* 0x000fe200078efcff */
[----:B------:R-:W-:Y:S06]  /*2f20*/  BRA `(.L_x_139) ;  /* 0x0000000000107947 */ /* 0x000fec0003800000 */
.L_x_138:
[----:B------:R-:W-:-:S04]  /*2f30*/  LOP3.LUT R0, R0, 0x80000000, RZ, 0xc0, !PT ;  /* 0x8000000000007812 */ /* 0x000fc800078ec0ff */
[----:B------:R-:W-:Y:S01]  /*2f40*/  LOP3.LUT R0, R0, 0x7f800000, RZ, 0xfc, !PT ;  /* 0x7f80000000007812 */ /* 0x000fe200078efcff */
[----:B------:R-:W-:Y:S06]  /*2f50*/  BRA `(.L_x_139) ;  /* 0x0000000000047947 */ /* 0x000fec0003800000 */
.L_x_137:
[----:B------:R-:W-:-:S07]  /*2f60*/  LEA R0, R10, R0, 0x17 ;  /* 0x000000000a007211 */ /* 0x000fce00078eb8ff */
.L_x_139:
[----:B------:R-:W-:Y:S05]  /*2f70*/  BSYNC.RECONVERGENT B1 ;  /* 0x0000000000017941 */ /* 0x000fea0003800200 */
.L_x_136:
[----:B------:R-:W-:Y:S05]  /*2f80*/  BRA `(.L_x_140) ;  /* 0x0000000000207947 */ /* 0x000fea0003800000 */
.L_x_135:
[----:B------:R-:W-:-:S04]  /*2f90*/  LOP3.LUT R0, R2, 0x80000000, R0, 0x48, !PT ;  /* 0x8000000002007812 */ /* 0x000fc800078e4800 */
[----:B------:R-:W-:Y:S01]  /*2fa0*/  LOP3.LUT R0, R0, 0x7f800000, RZ, 0xfc, !PT ;  /* 0x7f80000000007812 */ /* 0x000fe200078efcff */
[----:B------:R-:W-:Y:S06]  /*2fb0*/  BRA `(.L_x_140) ;  /* 0x0000000000147947 */ /* 0x000fec0003800000 */
.L_x_134:
[----:B------:R-:W-:Y:S01]  /*2fc0*/  LOP3.LUT R0, R2, 0x80000000, R0, 0x48, !PT ;  /* 0x8000000002007812 */ /* 0x000fe200078e4800 */
[----:B------:R-:W-:Y:S06]  /*2fd0*/  BRA `(.L_x_140) ;  /* 0x00000000000c7947 */ /* 0x000fec0003800000 */
.L_x_133:
[----:B------:R-:W0:Y:S01]  /*2fe0*/  MUFU.RSQ R0, -QNAN ;  /* 0xffc0000000007908 */ /* 0x000e220000001400 */
[----:B------:R-:W-:Y:S05]  /*2ff0*/  BRA `(.L_x_140) ;  /* 0x0000000000047947 */ /* 0x000fea0003800000 */
.L_x_132:
[----:B------:R-:W-:-:S07]  /*3000*/  FADD.FTZ R0, R0, R2 ;  /* 0x0000000200007221 */ /* 0x000fce0000010000 */
.L_x_140:
[----:B------:R-:W-:Y:S05]  /*3010*/  BSYNC.RECONVERGENT B0 ;  /* 0x0000000000007941 */ /* 0x000fea0003800200 */
.L_x_130:
[----:B------:R-:W-:-:S04]  /*3020*/  IMAD.MOV.U32 R9, RZ, RZ, 0x0 ;  /* 0x00000000ff097424 */ /* 0x000fc800078e00ff */
[----:B0-----:R-:W-:Y:S05]  /*3030*/  RET.REL.NODEC R8 `(_Z24_jacobiGpuShiftedDiamondPfS_PKfS1_S1_S1_i) ;  /* 0xffffffcc08f07950 */ /* 0x001fea0003c3ffff */
.L_x_141:
        /* <DEDUP_REMOVED lines=12> */
.L_x_242:


//--------------------- .text._Z23_jacobiGpuLowerTrianglePfPKfS1_S1_S1_S1_S1_i --------------------------
	.section	.text._Z23_jacobiGpuLowerTrianglePfPKfS1_S1_S1_S1_S1_i,"ax",@progbits
	.align	128
        .global         _Z23_jacobiGpuLowerTrianglePfPKfS1_S1_S1_S1_S1_i
        .type           _Z23_jacobiGpuLowerTrianglePfPKfS1_S1_S1_S1_S1_i,@function
        .size           _Z23_jacobiGpuLowerTrianglePfPKfS1_S1_S1_S1_S1_i,(.L_x_243 - _Z23_jacobiGpuLowerTrianglePfPKfS1_S1_S1_S1_S1_i)
        .other          _Z23_jacobiGpuLowerTrianglePfPKfS1_S1_S1_S1_S1_i,@"STO_CUDA_ENTRY STV_DEFAULT"
_Z23_jacobiGpuLowerTrianglePfPKfS1_S1_S1_S1_S1_i:
.text._Z23_jacobiGpuLowerTrianglePfPKfS1_S1_S1_S1_S1_i:
[----:B------:R-:W-:Y:S01]  /*0000*/  LDC R1, c[0x0][0x37c] ;  /* 0x0000df00ff017b82 */ /* 0x000fe20000000800 */
[----:B------:R-:W0:Y:S07]  /*0010*/  S2R R21, SR_TID.X ;  /* 0x0000000000157919 */ /* 0x000e2e0000002100 */
[----:B------:R-:W1:Y:S01]  /*0020*/  S2UR UR10, SR_CgaCtaId ;  /* 0x00000000000a79c3 */ /* 0x000e620000008800 */
[----:B------:R-:W2:Y:S01]  /*0030*/  LDCU UR14, c[0x0][0x360] ;  /* 0x00006c00ff0e77ac */ /* 0x000ea20008000800 */
[----:B------:R-:W-:Y:S01]  /*0040*/  BSSY.RECONVERGENT B0, `(.L_x_142) ;  /* 0x000004d000007945 */ /* 0x000fe20003800200 */
[----:B------:R-:W3:Y:S05]  /*0050*/  LDCU.64 UR6, c[0x0][0x388] ;  /* 0x00007100ff0677ac */ /* 0x000eea0008000a00 */
[----:B------:R-:W4:Y:S01]  /*0060*/  S2UR UR8, SR_CTAID.X ;  /* 0x00000000000879c3 */ /* 0x000f220000002500 */
[----:B------:R-:W5:Y:S01]  /*0070*/  LDCU.64 UR4, c[0x0][0x390] ;  /* 0x00007200ff0477ac */ /* 0x000f620008000a00 */
[----:B------:R-:W-:Y:S01]  /*0080*/  UMOV UR9, 0x400 ;  /* 0x0000040000097882 */ /* 0x000fe20000000000 */
[----:B------:R-:W0:Y:S01]  /*0090*/  LDCU.64 UR26, c[0x0][0x358] ;  /* 0x00006b00ff1a77ac */ /* 0x000e220008000a00 */
[----:B-1----:R-:W-:-:S04]  /*00a0*/  ULEA UR9, UR10, UR9, 0x18 ;  /* 0x000000090a097291 */ /* 0x002fc8000f8ec0ff */
[----:B--2---:R-:W-:Y:S02]  /*00b0*/  ULEA UR10, UR14, UR9, 0x2 ;  /* 0x000000090e0a7291 */ /* 0x004fe4000f8e10ff */
[----:B------:R-:W-:Y:S01]  /*00c0*/  IMAD.U32 R22, RZ, RZ, UR9 ;  /* 0x00000009ff167e24 */ /* 0x000fe2000f8e00ff */
[C---:B0-----:R-:W-:Y:S01]  /*00d0*/  LOP3.LUT R0, R21.reuse, 0x3, RZ, 0xc0, !PT ;  /* 0x0000000315007812 */ /* 0x041fe200078ec0ff */
[----:B----4-:R-:W-:Y:S02]  /*00e0*/  UIMAD UR8, UR14, UR8, URZ ;  /* 0x000000080e0872a4 */ /* 0x010fe4000f8e02ff */
[----:B------:R-:W-:Y:S02]  /*00f0*/  MOV R20, UR10 ;  /* 0x0000000a00147c02 */ /* 0x000fe40008000f00 */
[----:B------:R-:W-:Y:S01]  /*0100*/  ISETP.GT.AND P0, PT, R0, 0x1, PT ;  /* 0x000000010000780c */ /* 0x000fe20003f04270 */
[----:B------:R-:W-:Y:S02]  /*0110*/  USHF.R.S32.HI UR28, URZ, 0x1f, UR8 ;  /* 0x0000001fff1c7899 */ /* 0x000fe40008011408 */
[----:B------:R-:W-:Y:S01]  /*0120*/  VIADD R25, R21, UR8 ;  /* 0x0000000815197c36 */ /* 0x000fe20008000000 */
[----:B---3--:R-:W-:-:S02]  /*0130*/  UIMAD.WIDE UR6, UR8, 0x4, UR6 ;  /* 0x00000004080678a5 */ /* 0x008fc4000f8e0206 */
[----:B-----5:R-:W-:-:S07]  /*0140*/  UIMAD.WIDE UR4, UR8, 0x4, UR4 ;  /* 0x00000004080478a5 */ /* 0x020fce000f8e0204 */
[----:B------:R-:W-:Y:S05]  /*0150*/  @P0 BRA `(.L_x_143) ;  /* 0x0000000000580947 */ /* 0x000fea0003800000 */
[----:B------:R-:W-:Y:S02]  /*0160*/  IMAD.MOV.U32 R2, RZ, RZ, 0x4 ;  /* 0x00000004ff027424 */ /* 0x000fe400078e00ff */
[----:B------:R-:W-:Y:S02]  /*0170*/  IMAD.MOV.U32 R4, RZ, RZ, 0x4 ;  /* 0x00000004ff047424 */ /* 0x000fe400078e00ff */
[----:B------:R-:W-:-:S04]  /*0180*/  IMAD.WIDE.U32 R2, R21, R2, UR6 ;  /* 0x0000000615027e25 */ /* 0x000fc8000f8e0002 */
[C---:B------:R-:W-:Y:S02]  /*0190*/  IMAD.WIDE.U32 R4, R21.reuse, R4, UR4 ;  /* 0x0000000415047e25 */ /* 0x040fe4000f8e0004 */
[----:B------:R-:W2:Y:S04]  /*01a0*/  LDG.E R3, desc[UR26][R2.64] ;  /* 0x0000001a02037981 */ /* 0x000ea8000c1e1900 */
[----:B------:R-:W3:Y:S01]  /*01b0*/  LDG.E R4, desc[UR26][R4.64] ;  /* 0x0000001a04047981 */ /* 0x000ee2000c1e1900 */
[----:B------:R-:W-:Y:S02]  /*01c0*/  ISETP.NE.AND P0, PT, R0, RZ, PT ;  /* 0x000000ff0000720c */ /* 0x000fe40003f05270 */
[----:B------:R-:W-:-:S11]  /*01d0*/  IADD3 R6, PT, PT, R21, UR14, RZ ;  /* 0x0000000e15067c10 */ /* 0x000fd6000fffe0ff */
[C---:B------:R-:W-:Y:S01]  /*01e0*/  @P0 LEA R0, R6.reuse, 0x2, 0x1 ;  /* 0x0000000206000811 */ /* 0x040fe200078e08ff */
[----:B------:R-:W-:-:S03]  /*01f0*/  @!P0 IMAD.SHL.U32 R6, R6, 0x2, RZ ;  /* 0x0000000206068824 */ /* 0x000fc600078e00ff */
[----:B------:R-:W-:Y:S02]  /*0200*/  @P0 LOP3.LUT R7, R0, 0xfffffffc, RZ, 0xc0, !PT ;  /* 0xfffffffc00070812 */ /* 0x000fe400078ec0ff */
[----:B------:R-:W-:Y:S02]  /*0210*/  @!P0 IADD3 R0, PT, PT, -R21, UR14, RZ ;  /* 0x0000000e15008c10 */ /* 0x000fe4000fffe1ff */
[----:B------:R-:W-:Y:S02]  /*0220*/  @P0 LOP3.LUT R9, R7, 0xfffffffc, RZ, 0x3c, !PT ;  /* 0xfffffffc07090812 */ /* 0x000fe400078e3cff */
[----:B------:R-:W-:Y:S01]  /*0230*/  @!P0 LOP3.LUT R6, R6, 0xfffffffc, RZ, 0xc0, !PT ;  /* 0xfffffffc06068812 */ /* 0x000fe200078ec0ff */
[----:B------:R-:W-:Y:S01]  /*0240*/  @!P0 IMAD.SHL.U32 R0, R0, 0x2, RZ ;  /* 0x0000000200008824 */ /* 0x000fe200078e00ff */
[----:B------:R-:W-:-:S04]  /*0250*/  @P0 IADD3 R8, PT, PT, R20, R9, RZ ;  /* 0x0000000914080210 */ /* 0x000fc80007ffe0ff */
[----:B------:R-:W-:Y:S01]  /*0260*/  @!P0 LOP3.LUT R0, R0, 0xfffffffc, RZ, 0xc0, !PT ;  /* 0xfffffffc00008812 */ /* 0x000fe200078ec0ff */
[----:B--2---:R2:W-:Y:S04]  /*0270*/  @P0 STS [R8], R3 ;  /* 0x0000000308000388 */ /* 0x0045e80000000800 */
[----:B---3--:R2:W-:Y:S04]  /*0280*/  @P0 STS [R7+UR9], R4 ;  /* 0x0000000407000988 */ /* 0x0085e80008000809 */
[----:B------:R2:W-:Y:S04]  /*0290*/  @!P0 STS [R0+UR9+-0x4], R3 ;  /* 0xfffffc0300008988 */ /* 0x0005e80008000809 */
[----:B------:R2:W-:Y:S01]  /*02a0*/  @!P0 STS [R6+UR9], R4 ;  /* 0x0000000406008988 */ /* 0x0005e20008000809 */
[----:B------:R-:W-:Y:S05]  /*02b0*/  BRA `(.L_x_144) ;  /* 0x0000000000947947 */ /* 0x000fea0003800000 */
.L_x_143:
[----:B------:R-:W-:-:S13]  /*02c0*/  ISETP.NE.AND P0, PT, R0, 0x2, PT ;  /* 0x000000020000780c */ /* 0x000fda0003f05270 */
[----:B------:R-:W-:Y:S05]  /*02d0*/  @!P0 BRA `(.L_x_145) ;  /* 0x00000000004c8947 */ /* 0x000fea0003800000 */
[----:B------:R-:W-:-:S06]  /*02e0*/  UIADD3 UR10, UPT, UPT, UR14, -0x1, URZ ;  /* 0xffffffff0e0a7890 */ /* 0x000fcc000fffe0ff */
[----:B------:R-:W-:-:S13]  /*02f0*/  ISETP.NE.AND P0, PT, R21, UR10, PT ;  /* 0x0000000a15007c0c */ /* 0x000fda000bf05270 */
[----:B------:R-:W-:Y:S05]  /*0300*/  @!P0 BRA `(.L_x_144) ;  /* 0x0000000000808947 */ /* 0x000fea0003800000 */
[----:B------:R-:W-:Y:S02]  /*0310*/  IMAD.MOV.U32 R2, RZ, RZ, 0x4 ;  /* 0x00000004ff027424 */ /* 0x000fe400078e00ff */
[----:B------:R-:W-:Y:S02]  /*0320*/  IMAD.MOV.U32 R4, RZ, RZ, 0x4 ;  /* 0x00000004ff047424 */ /* 0x000fe400078e00ff */
[----:B------:R-:W-:-:S04]  /*0330*/  IMAD.WIDE.U32 R2, R21, R2, UR6 ;  /* 0x0000000615027e25 */ /* 0x000fc8000f8e0002 */
[C---:B------:R-:W-:Y:S02]  /*0340*/  IMAD.WIDE.U32 R4, R21.reuse, R4, UR4 ;  /* 0x0000000415047e25 */ /* 0x040fe4000f8e0004 */
[----:B------:R-:W2:Y:S04]  /*0350*/  LDG.E R2, desc[UR26][R2.64] ;  /* 0x0000001a02027981 */ /* 0x000ea8000c1e1900 */
[----:B------:R-:W3:Y:S01]  /*0360*/  LDG.E R4, desc[UR26][R4.64] ;  /* 0x0000001a04047981 */ /* 0x000ee2000c1e1900 */
[----:B------:R-:W0:Y:S02]  /*0370*/  LDC R0, c[0x0][0x360] ;  /* 0x0000d800ff007b82 */ /* 0x000e240000000800 */
[----:B0-----:R-:W-:-:S04]  /*0380*/  IADD3 R0, PT, PT, R21, 0x1, R0 ;  /* 0x0000000115007810 */ /* 0x001fc80007ffe000 */
[----:B------:R-:W-:-:S04]  /*0390*/  SHF.R.U32.HI R7, RZ, 0x1, R0 ;  /* 0x00000001ff077819 */ /* 0x000fc80000011600 */
[----:B------:R-:W-:Y:S01]  /*03a0*/  LOP3.LUT R0, RZ, R7, RZ, 0x33, !PT ;  /* 0x00000007ff007212 */ /* 0x000fe200078e33ff */
[----:B------:R-:W-:-:S03]  /*03b0*/  IMAD R7, R7, 0x4, R20 ;  /* 0x0000000407077824 */ /* 0x000fc600078e0214 */
[----:B------:R-:W-:-:S05]  /*03c0*/  IADD3 R9, PT, PT, R0, UR14, RZ ;  /* 0x0000000e00097c10 */ /* 0x000fca000fffe0ff */
[----:B------:R-:W-:-:S05]  /*03d0*/  IMAD R9, R9, 0x4, R20 ;  /* 0x0000000409097824 */ /* 0x000fca00078e0214 */
[----:B--2---:R0:W-:Y:S04]  /*03e0*/  STS [R9], R2 ;  /* 0x0000000209007388 */ /* 0x0041e80000000800 */
[----:B---3--:R0:W-:Y:S01]  /*03f0*/  STS [R7], R4 ;  /* 0x0000000407007388 */ /* 0x0081e20000000800 */
[----:B------:R-:W-:Y:S05]  /*0400*/  BRA `(.L_x_144) ;  /* 0x0000000000407947 */ /* 0x000fea0003800000 */
.L_x_145:
[----:B------:R-:W-:Y:S02]  /*0410*/  HFMA2 R2, -RZ, RZ, 0, 2.384185791015625e-07 ;  /* 0x00000004ff027431 */ /* 0x000fe400000001ff */
[----:B------:R-:W-:-:S04]  /*0420*/  IMAD.MOV.U32 R4, RZ, RZ, 0x4 ;  /* 0x00000004ff047424 */ /* 0x000fc800078e00ff */
[----:B------:R-:W-:-:S04]  /*0430*/  IMAD.WIDE.U32 R4, R21, R4, UR4 ;  /* 0x0000000415047e25 */ /* 0x000fc8000f8e0004 */
[C---:B------:R-:W-:Y:S02]  /*0440*/  IMAD.WIDE.U32 R2, R21.reuse, R2, UR6 ;  /* 0x0000000615027e25 */ /* 0x040fe4000f8e0002 */
[----:B------:R-:W2:Y:S04]  /*0450*/  LDG.E R5, desc[UR26][R4.64] ;  /* 0x0000001a04057981 */ /* 0x000ea8000c1e1900 */
[----:B------:R-:W3:Y:S01]  /*0460*/  LDG.E R3, desc[UR26][R2.64] ;  /* 0x0000001a02037981 */ /* 0x000ee2000c1e1900 */
[C---:B------:R-:W-:Y:S01]  /*0470*/  IADD3 R0, PT, PT, -R21.reuse, UR14, RZ ;  /* 0x0000000e15007c10 */ /* 0x040fe2000fffe1ff */
[----:B------:R-:W-:-:S03]  /*0480*/  VIADD R6, R21, UR14 ;  /* 0x0000000e15067c36 */ /* 0x000fc60008000000 */
[----:B------:R-:W-:Y:S01]  /*0490*/  SHF.L.U32 R0, R0, 0x1, RZ ;  /* 0x0000000100007819 */ /* 0x000fe200000006ff */
[----:B------:R-:W-:-:S03]  /*04a0*/  IMAD.SHL.U32 R6, R6, 0x2, RZ ;  /* 0x0000000206067824 */ /* 0x000fc600078e00ff */
[----:B------:R-:W-:Y:S02]  /*04b0*/  LOP3.LUT R7, R0, 0xfffffffc, RZ, 0xc0, !PT ;  /* 0xfffffffc00077812 */ /* 0x000fe400078ec0ff */
[----:B------:R-:W-:-:S03]  /*04c0*/  LOP3.LUT R9, R6, 0xfffffffc, RZ, 0xc0, !PT ;  /* 0xfffffffc06097812 */ /* 0x000fc600078ec0ff */
[C---:B------:R-:W-:Y:S01]  /*04d0*/  IMAD.IADD R0, R20.reuse, 0x1, R7 ;  /* 0x0000000114007824 */ /* 0x040fe200078e0207 */
[----:B------:R-:W-:-:S04]  /*04e0*/  IADD3 R6, PT, PT, R20, R9, RZ ;  /* 0x0000000914067210 */ /* 0x000fc80007ffe0ff */
[----:B---3--:R1:W-:Y:S04]  /*04f0*/  STS [R0+-0x4], R3 ;  /* 0xfffffc0300007388 */ /* 0x0083e80000000800 */
[----:B--2---:R1:W-:Y:S02]  /*0500*/  STS [R6], R5 ;  /* 0x0000000506007388 */ /* 0x0043e40000000800 */
.L_x_144:
[----:B------:R-:W-:Y:S05]  /*0510*/  BSYNC.RECONVERGENT B0 ;  /* 0x0000000000007941 */ /* 0x000fea0003800200 */
.L_x_142:
[----:B------:R-:W3:Y:S01]  /*0520*/  LDCU.64 UR18, c[0x0][0x398] ;  /* 0x00007300ff1277ac */ /* 0x000ee20008000a00 */
[----:B------:R-:W4:Y:S01]  /*0530*/  LDCU.128 UR20, c[0x0][0x3a0] ;  /* 0x00007400ff1477ac */ /* 0x000f220008000c00 */
[----:B------:R-:W5:Y:S01]  /*0540*/  LDCU.64 UR24, c[0x0][0x3b0] ;  /* 0x00007600ff1877ac */ /* 0x000f620008000a00 */
[----:B------:R-:W-:Y:S02]  /*0550*/  USHF.L.U32 UR10, UR8, 0x2, URZ ;  /* 0x00000002080a7899 */ /* 0x000fe400080006ff */
[----:B------:R-:W-:Y:S02]  /*0560*/  USHF.L.U64.HI UR11, UR8, 0x2, UR28 ;  /* 0x00000002080b7899 */ /* 0x000fe4000801021c */
[----:B---3--:R-:W-:Y:S02]  /*0570*/  UIADD3 UR12, UP0, UPT, UR10, UR18, URZ ;  /* 0x000000120a0c7290 */ /* 0x008fe4000ff1e0ff */
[----:B----4-:R-:W-:Y:S02]  /*0580*/  UIADD3 UR13, UP1, UPT, UR10, UR20, URZ ;  /* 0x000000140a0d7290 */ /* 0x010fe4000ff3e0ff */
[----:B------:R-:W-:-:S02]  /*0590*/  UIADD3 UR16, UP2, UPT, UR10, UR22, URZ ;  /* 0x000000160a107290 */ /* 0x000fc4000ff5e0ff */
[----:B0-2---:R-:W-:Y:S01]  /*05a0*/  IMAD.U32 R4, RZ, RZ, UR12 ;  /* 0x0000000cff047e24 */ /* 0x005fe2000f8e00ff */
[----:B-----5:R-:W-:Y:S02]  /*05b0*/  UIADD3 UR18, UP3, UPT, UR10, UR24, URZ ;  /* 0x000000180a127290 */ /* 0x020fe4000ff7e0ff */
[----:B------:R-:W-:Y:S01]  /*05c0*/  UIADD3.X UR10, UPT, UPT, UR11, UR19, URZ, UP0, !UPT ;  /* 0x000000130b0a7290 */ /* 0x000fe200087fe4ff */
[----:B-1----:R-:W-:Y:S01]  /*05d0*/  IMAD.U32 R6, RZ, RZ, UR13 ;  /* 0x0000000dff067e24 */ /* 0x002fe2000f8e00ff */
[----:B------:R-:W-:Y:S01]  /*05e0*/  UISETP.GE.U32.AND UP0, UPT, UR14, 0x2, UPT ;  /* 0x000000020e00788c */ /* 0x000fe2000bf06070 */
[----:B------:R-:W-:Y:S01]  /*05f0*/  MOV R8, UR16 ;  /* 0x0000001000087c02 */ /* 0x000fe20008000f00 */
[----:B------:R-:W-:Y:S01]  /*0600*/  UIADD3.X UR15, UPT, UPT, UR11, UR21, URZ, UP1, !UPT ;  /* 0x000000150b0f7290 */ /* 0x000fe20008ffe4ff */
[----:B------:R-:W-:Y:S01]  /*0610*/  IMAD.U32 R10, RZ, RZ, UR18 ;  /* 0x00000012ff0a7e24 */ /* 0x000fe2000f8e00ff */
[----:B------:R-:W-:Y:S01]  /*0620*/  UIADD3.X UR17, UPT, UPT, UR11, UR23, URZ, UP2, !UPT ;  /* 0x000000170b117290 */ /* 0x000fe200097fe4ff */
[----:B------:R-:W-:Y:S01]  /*0630*/  IMAD.U32 R5, RZ, RZ, UR10 ;  /* 0x0000000aff057e24 */ /* 0x000fe2000f8e00ff */
[----:B------:R-:W-:-:S02]  /*0640*/  UIADD3.X UR11, UPT, UPT, UR11, UR25, URZ, UP3, !UPT ;  /* 0x000000190b0b7290 */ /* 0x000fc40009ffe4ff */
[----:B------:R-:W-:Y:S02]  /*0650*/  MOV R7, UR15 ;  /* 0x0000000f00077c02 */ /* 0x000fe40008000f00 */
[----:B------:R-:W-:Y:S02]  /*0660*/  IMAD.U32 R9, RZ, RZ, UR17 ;  /* 0x00000011ff097e24 */ /* 0x000fe4000f8e00ff */
[----:B------:R-:W-:Y:S01]  /*0670*/  IMAD.U32 R11, RZ, RZ, UR11 ;  /* 0x0000000bff0b7e24 */ /* 0x000fe2000f8e00ff */
[----:B------:R-:W-:Y:S06]  /*0680*/  BRA.U !UP0, `(.L_x_146) ;  /* 0x0000001108407547 */ /* 0x000fec000b800000 */
[----:B------:R-:W-:Y:S01]  /*0690*/  USHF.R.U32.HI UR10, URZ, 0x1, UR14 ;  /* 0x00000001ff0a7899 */ /* 0x000fe2000801160e */
[----:B------:R-:W-:Y:S01]  /*06a0*/  MOV R22, UR9 ;  /* 0x0000000900167c02 */ /* 0x000fe20008000f00 */
[----:B------:R-:W0:Y:S01]  /*06b0*/  LDCU UR11, c[0x0][0x3b8] ;  /* 0x00007700ff0b77ac */ /* 0x000e220008000800 */
[----:B------:R-:W-:Y:S01]  /*06c0*/  IMAD.WIDE.U32 R12, R21, 0x4, R6 ;  /* 0x00000004150c7825 */ /* 0x000fe200078e0006 */
[----:B------:R-:W-:-:S03]  /*06d0*/  UISETP.LT.U32.AND UP0, UPT, UR10, 0x1, UPT ;  /* 0x000000010a00788c */ /* 0x000fc6000bf01070 */
[C---:B------:R-:W-:Y:S01]  /*06e0*/  IMAD.WIDE.U32 R14, R21.reuse, 0x4, R8 ;  /* 0x00000004150e7825 */ /* 0x040fe200078e0008 */
[----:B------:R-:W-:Y:S01]  /*06f0*/  UMOV UR13, UR10 ;  /* 0x0000000a000d7c82 */ /* 0x000fe20008000000 */
[----:B------:R-:W-:Y:S02]  /*0700*/  USEL UR12, UR10, 0x1, !UP0 ;  /* 0x000000010a0c7887 */ /* 0x000fe4000c000000 */
[C---:B------:R-:W-:Y:S02]  /*0710*/  IMAD.WIDE.U32 R16, R21.reuse, 0x4, R10 ;  /* 0x0000000415107825 */ /* 0x040fe400078e000a */
[----:B------:R-:W-:Y:S02]  /*0720*/  ULOP3.LUT UP0, UR12, UR12, 0x3, URZ, 0xc0, !UPT ;  /* 0x000000030c0c7892 */ /* 0x000fe4000f80c0ff */
[----:B------:R-:W-:Y:S01]  /*0730*/  IMAD.WIDE.U32 R18, R21, 0x4, R4 ;  /* 0x0000000415127825 */ /* 0x000fe200078e0004 */
[----:B0-----:R-:W-:-:S06]  /*0740*/  UIADD3 UR11, UPT, UPT, UR11, -0x1, URZ ;  /* 0xffffffff0b0b7890 */ /* 0x001fcc000fffe0ff */
[----:B------:R-:W-:Y:S06]  /*0750*/  BRA.U !UP0, `(.L_x_147) ;  /* 0x0000000108e47547 */ /* 0x000fec000b800000 */
[----:B------:R-:W-:Y:S01]  /*0760*/  IMAD.U32 R22, RZ, RZ, UR9 ;  /* 0x00000009ff167e24 */ /* 0x000fe2000f8e00ff */
[----:B------:R-:W-:Y:S02]  /*0770*/  UIADD3 UR15, UPT, UPT, -UR10, UR14, URZ ;  /* 0x0000000e0a0f7290 */ /* 0x000fe4000fffe1ff */
[----:B------:R-:W-:Y:S01]  /*0780*/  UIADD3 UR12, UPT, UPT, -UR12, URZ, URZ ;  /* 0x000000ff0c0c7290 */ /* 0x000fe2000fffe1ff */
[----:B------:R-:W-:-:S11]  /*0790*/  UMOV UR13, UR10 ;  /* 0x0000000a000d7c82 */ /* 0x000fd60008000000 */
.L_x_152:
        /* <DEDUP_REMOVED lines=12> */
[----:B------:R-:W-:Y:S01]  /*0860*/  MOV R22, R24 ;  /* 0x0000001800167202 */ /* 0x000fe20000000f00 */
[----:B------:R-:W-:-:S04]  /*0870*/  IMAD.MOV.U32 R20, RZ, RZ, R26 ;  /* 0x000000ffff147224 */ /* 0x000fc800078e001a */
[----:B------:R-:W-:-:S13]  /*0880*/  ISETP.GT.U32.AND P0, PT, R21, UR9, PT ;  /* 0x0000000915007c0c */ /* 0x000fda000bf04070 */
[----:B------:R-:W-:Y:S05]  /*0890*/  @P0 BRA `(.L_x_149) ;  /* 0x0000000000800947 */ /* 0x000fea0003800000 */
[----:B------:R-:W2:Y:S04]  /*08a0*/  LDG.E R23, desc[UR26][R14.64] ;  /* 0x0000001a0e177981 */ /* 0x000ea8000c1e1900 */
[----:B------:R-:W3:Y:S04]  /*08b0*/  LDG.E R27, desc[UR26][R16.64] ;  /* 0x0000001a101b7981 */ /* 0x000ee8000c1e1900 */
[----:B------:R-:W4:Y:S04]  /*08c0*/  LDG.E R3, desc[UR26][R12.64] ;  /* 0x0000001a0c037981 */ /* 0x000f28000c1e1900 */
[----:B------:R-:W5:Y:S01]  /*08d0*/  LDG.E R20, desc[UR26][R18.64] ;  /* 0x0000001a12147981 */ /* 0x000f62000c1e1900 */
[----:B------:R-:W-:-:S02]  /*08e0*/  ISETP.GE.AND P1, PT, R25, UR11, PT ;  /* 0x0000000b19007c0c */ /* 0x000fc4000bf26270 */
[----:B------:R-:W-:Y:S01]  /*08f0*/  ISETP.GE.AND P0, PT, R25, 0x1, PT ;  /* 0x000000011900780c */ /* 0x000fe20003f06270 */
[----:B------:R-:W-:Y:S02]  /*0900*/  HFMA2 R0, -RZ, RZ, 0, 0 ;  /* 0x00000000ff007431 */ /* 0x000fe400000001ff */
[----:B------:R-:W-:Y:S02]  /*0910*/  IMAD.MOV.U32 R2, RZ, RZ, RZ ;  /* 0x000000ffff027224 */ /* 0x000fe400078e00ff */
[----:B------:R-:W-:-:S06]  /*0920*/  IMAD R28, R21, 0x4, R26 ;  /* 0x00000004151c7824 */ /* 0x000fcc00078e021a */
[----:B------:R-:W3:Y:S04]  /*0930*/  @!P1 LDS R2, [R28+0x4] ;  /* 0x000004001c029984 */ /* 0x000ee80000000800 */
[----:B------:R-:W4:Y:S01]  /*0940*/  @P0 LDS R0, [R28+-0x4] ;  /* 0xfffffc001c000984 */ /* 0x000f220000000800 */
[----:B------:R-:W-:Y:S01]  /*0950*/  BSSY.RECONVERGENT B3, `(.L_x_150) ;  /* 0x0000010000037945 */ /* 0x000fe20003800200 */
        /* <DEDUP_REMOVED lines=13> */
[----:B------:R-:W-:Y:S05]  /*0a30*/  CALL.REL.NOINC `($__internal_2_$__cuda_sm3x_div_rn_noftz_f32_slowpath) ;  /* 0x0000001000407944 */ /* 0x000fea0003c00000 */
[----:B------:R-:W-:-:S07]  /*0a40*/  MOV R2, R29 ;  /* 0x0000001d00027202 */ /* 0x000fce0000000f00 */
.L_x_151:
[----:B------:R-:W-:Y:S05]  /*0a50*/  BSYNC.RECONVERGENT B3 ;  /* 0x0000000000037941 */ /* 0x000fea0003800200 */
.L_x_150:
[--C-:B------:R-:W-:Y:S01]  /*0a60*/  IMAD R3, R21, 0x4, R24.reuse ;  /* 0x0000000415037824 */ /* 0x100fe200078e0218 */
[----:B------:R-:W-:Y:S01]  /*0a70*/  MOV R20, R26 ;  /* 0x0000001a00147202 */ /* 0x000fe20000000f00 */
[----:B------:R-:W-:-:S03]  /*0a80*/  IMAD.MOV.U32 R22, RZ, RZ, R24 ;  /* 0x000000ffff167224 */ /* 0x000fc600078e0018 */
[----:B------:R0:W-:Y:S04]  /*0a90*/  STS [R3], R2 ;  /* 0x0000000203007388 */ /* 0x0001e80000000800 */
.L_x_149:
[----:B------:R-:W-:Y:S05]  /*0aa0*/  BSYNC.RECONVERGENT B2 ;  /* 0x0000000000027941 */ /* 0x000fea0003800200 */
.L_x_148:
[----:B------:R-:W-:Y:S01]  /*0ab0*/  BAR.SYNC.DEFER_BLOCKING 0x0 ;  /* 0x0000000000007b1d */ /* 0x000fe20000010000 */
[----:B------:R-:W-:Y:S02]  /*0ac0*/  UIADD3 UR13, UPT, UPT, UR13, -0x1, URZ ;  /* 0xffffffff0d0d7890 */ /* 0x000fe4000fffe0ff */
[----:B------:R-:W-:-:S03]  /*0ad0*/  UIADD3 UR15, UPT, UPT, UR15, 0x1, URZ ;  /* 0x000000010f0f7890 */ /* 0x000fc6000fffe0ff */
[----:B------:R-:W-:Y:S09]  /*0ae0*/  BRA.U UP1, `(.L_x_152) ;  /* 0xfffffffd012c7547 */ /* 0x000ff2000b83ffff */
.L_x_147:
[----:B------:R-:W-:-:S04]  /*0af0*/  UIADD3 UR9, UPT, UPT, UR10, -0x1, URZ ;  /* 0xffffffff0a097890 */ /* 0x000fc8000fffe0ff */
[----:B------:R-:W-:-:S09]  /*0b00*/  UISETP.GE.U32.AND UP0, UPT, UR9, 0x3, UPT ;  /* 0x000000030900788c */ /* 0x000fd2000bf06070 */
[----:B------:R-:W-:Y:S05]  /*0b10*/  BRA.U !UP0, `(.L_x_146) ;  /* 0x0000000d081c7547 */ /* 0x000fea000b800000 */
[----:B------:R-:W-:Y:S02]  /*0b20*/  UIADD3 UR9, UPT, UPT, UR13, 0x4, URZ ;  /* 0x000000040d097890 */ /* 0x000fe4000fffe0ff */
[----:B------:R-:W-:-:S12]  /*0b30*/  UIADD3 UR15, UPT, UPT, UR14, 0x2, -UR13 ;  /* 0x000000020e0f7890 */ /* 0x000fd8000fffe80d */
.L_x_169:
[----:B------:R-:W-:Y:S01]  /*0b40*/  UIADD3 UR12, UPT, UPT, UR9, -0x4, URZ ;  /* 0xfffffffc090c7890 */ /* 0x000fe2000fffe0ff */
[----:B------:R-:W-:Y:S01]  /*0b50*/  IMAD.MOV.U32 R26, RZ, RZ, R22 ;  /* 0x000000ffff1a7224 */ /* 0x000fe200078e0016 */
[----:B------:R-:W-:Y:S01]  /*0b60*/  UMOV UR13, UR9 ;  /* 0x00000009000d7c82 */ /* 0x000fe20008000000 */
[----:B------:R-:W-:Y:S01]  /*0b70*/  IMAD.MOV.U32 R24, RZ, RZ, R20 ;  /* 0x000000ffff187224 */ /* 0x000fe200078e0014 */
[----:B------:R-:W-:Y:S02]  /*0b80*/  UISETP.GE.U32.AND UP1, UPT, UR12, UR10, UPT ;  /* 0x0000000a0c00728c */ /* 0x000fe4000bf26070 */
[----:B------:R-:W-:Y:S02]  /*0b90*/  UISETP.GT.AND UP0, UPT, UR12, 0x4, UPT ;  /* 0x000000040c00788c */ /* 0x000fe4000bf04270 */
[----:B------:R-:W-:-:S05]  /*0ba0*/  UMOV UR9, UR12 ;  /* 0x0000000c00097c82 */ /* 0x000fca0008000000 */
[----:B-1234-:R-:W-:Y:S05]  /*0bb0*/  BRA.U UP1, `(.L_x_153) ;  /* 0x0000000101ac7547 */ /* 0x01efea000b800000 */
        /* <DEDUP_REMOVED lines=10> */
[----:B------:R-:W2:Y:S04]  /*0c60*/  LDG.E R23, desc[UR26][R14.64] ;  /* 0x0000001a0e177981 */ /* 0x000ea8000c1e1900 */
[----:B------:R-:W3:Y:S04]  /*0c70*/  LDG.E R27, desc[UR26][R16.64] ;  /* 0x0000001a101b7981 */ /* 0x000ee8000c1e1900 */
[----:B0-----:R-:W4:Y:S04]  /*0c80*/  LDG.E R3, desc[UR26][R12.64] ;  /* 0x0000001a0c037981 */ /* 0x001f28000c1e1900 */
[----:B------:R-:W5:Y:S01]  /*0c90*/  LDG.E R24, desc[UR26][R18.64] ;  /* 0x0000001a12187981 */ /* 0x000f62000c1e1900 */
[C---:B------:R-:W-:Y:S01]  /*0ca0*/  ISETP.GE.AND P1, PT, R25.reuse, UR11, PT ;  /* 0x0000000b19007c0c */ /* 0x040fe2000bf26270 */
[----:B------:R-:W-:Y:S01]  /*0cb0*/  HFMA2 R2, -RZ, RZ, 0, 0 ;  /* 0x00000000ff027431 */ /* 0x000fe200000001ff */
[----:B------:R-:W-:Y:S01]  /*0cc0*/  ISETP.GE.AND P0, PT, R25, 0x1, PT ;  /* 0x000000011900780c */ /* 0x000fe20003f06270 */
[----:B------:R-:W-:-:S02]  /*0cd0*/  IMAD R28, R21, 0x4, R22 ;  /* 0x00000004151c7824 */ /* 0x000fc400078e0216 */
[----:B------:R-:W-:-:S08]  /*0ce0*/  IMAD.MOV.U32 R0, RZ, RZ, RZ ;  /* 0x000000ffff007224 */ /* 0x000fd000078e00ff */
        /* <DEDUP_REMOVED lines=17> */
[----:B------:R-:W-:-:S07]  /*0e00*/  IMAD.MOV.U32 R2, RZ, RZ, R29 ;  /* 0x000000ffff027224 */ /* 0x000fce00078e001d */
.L_x_156:
[----:B------:R-:W-:Y:S05]  /*0e10*/  BSYNC.RECONVERGENT B3 ;  /* 0x0000000000037941 */ /* 0x000fea0003800200 */
.L_x_155:
[----:B------:R-:W-:Y:S01]  /*0e20*/  LEA R3, R21, R20, 0x2 ;  /* 0x0000001415037211 */ /* 0x000fe200078e10ff */
[----:B------:R-:W-:Y:S02]  /*0e30*/  IMAD.MOV.U32 R26, RZ, RZ, R20 ;  /* 0x000000ffff1a7224 */ /* 0x000fe400078e0014 */
[----:B------:R-:W-:Y:S02]  /*0e40*/  IMAD.MOV.U32 R24, RZ, RZ, R22 ;  /* 0x000000ffff187224 */ /* 0x000fe400078e0016 */
[----:B------:R1:W-:Y:S05]  /*0e50*/  STS [R3], R2 ;  /* 0x0000000203007388 */ /* 0x0003ea0000000800 */
.L_x_154:
[----:B------:R-:W-:Y:S05]  /*0e60*/  BSYNC.RECONVERGENT B2 ;  /* 0x0000000000027941 */ /* 0x000fea0003800200 */
.L_x_153:
        /* <DEDUP_REMOVED lines=8> */
[----:B------:R-:W-:Y:S01]  /*0ef0*/  MOV R22, R24 ;  /* 0x0000001800167202 */ /* 0x000fe20000000f00 */
[----:B------:R-:W-:-:S03]  /*0f00*/  IMAD.MOV.U32 R20, RZ, RZ, R26 ;  /* 0x000000ffff147224 */ /* 0x000fc600078e001a */
[----:B------:R-:W-:-:S04]  /*0f10*/  ISETP.GT.U32.AND P0, PT, R21, UR12, PT ;  /* 0x0000000c15007c0c */ /* 0x000fc8000bf04070 */
[----:B------:R-:W-:-:S13]  /*0f20*/  ISETP.LT.U32.OR P0, PT, R21, UR16, P0 ;  /* 0x0000001015007c0c */ /* 0x000fda0008701470 */
[----:B------:R-:W-:Y:S05]  /*0f30*/  @P0 BRA `(.L_x_158) ;  /* 0x0000000000800947 */ /* 0x000fea0003800000 */
[----:B------:R-:W2:Y:S04]  /*0f40*/  LDG.E R23, desc[UR26][R14.64] ;  /* 0x0000001a0e177981 */ /* 0x000ea8000c1e1900 */
[----:B------:R-:W3:Y:S04]  /*0f50*/  LDG.E R27, desc[UR26][R16.64] ;  /* 0x0000001a101b7981 */ /* 0x000ee8000c1e1900 */
[----:B01----:R-:W4:Y:S04]  /*0f60*/  LDG.E R3, desc[UR26][R12.64] ;  /* 0x0000001a0c037981 */ /* 0x003f28000c1e1900 */
[----:B------:R-:W5:Y:S01]  /*0f70*/  LDG.E R20, desc[UR26][R18.64] ;  /* 0x0000001a12147981 */ /* 0x000f62000c1e1900 */
[C---:B------:R-:W-:Y:S01]  /*0f80*/  ISETP.GE.AND P1, PT, R25.reuse, UR11, PT ;  /* 0x0000000b19007c0c */ /* 0x040fe2000bf26270 */
[----:B------:R-:W-:Y:S01]  /*0f90*/  HFMA2 R2, -RZ, RZ, 0, 0 ;  /* 0x00000000ff027431 */ /* 0x000fe200000001ff */
[----:B------:R-:W-:-:S02]  /*0fa0*/  ISETP.GE.AND P0, PT, R25, 0x1, PT ;  /* 0x000000011900780c */ /* 0x000fc40003f06270 */
[----:B------:R-:W-:Y:S01]  /*0fb0*/  LEA R28, R21, R26, 0x2 ;  /* 0x0000001a151c7211 */ /* 0x000fe200078e10ff */
        /* <DEDUP_REMOVED lines=19> */
.L_x_160:
[----:B------:R-:W-:Y:S05]  /*10f0*/  BSYNC.RECONVERGENT B3 ;  /* 0x0000000000037941 */ /* 0x000fea0003800200 */
.L_x_159:
[----:B------:R-:W-:Y:S01]  /*1100*/  IMAD R3, R21, 0x4, R24 ;  /* 0x0000000415037824 */ /* 0x000fe200078e0218 */
[----:B------:R-:W-:Y:S01]  /*1110*/  MOV R22, R24 ;  /* 0x0000001800167202 */ /* 0x000fe20000000f00 */
[----:B------:R-:W-:-:S03]  /*1120*/  IMAD.MOV.U32 R20, RZ, RZ, R26 ;  /* 0x000000ffff147224 */ /* 0x000fc600078e001a */
[----:B------:R2:W-:Y:S04]  /*1130*/  STS [R3], R2 ;  /* 0x0000000203007388 */ /* 0x0005e80000000800 */
.L_x_158:
[----:B------:R-:W-:Y:S05]  /*1140*/  BSYNC.RECONVERGENT B2 ;  /* 0x0000000000027941 */ /* 0x000fea0003800200 */
.L_x_157:
        /* <DEDUP_REMOVED lines=12> */
[----:B------:R-:W-:Y:S01]  /*1210*/  MOV R26, R20 ;  /* 0x00000014001a7202 */ /* 0x000fe20000000f00 */
[----:B------:R-:W-:-:S04]  /*1220*/  IMAD.MOV.U32 R24, RZ, RZ, R22 ;  /* 0x000000ffff187224 */ /* 0x000fc800078e0016 */
[----:B------:R-:W-:-:S13]  /*1230*/  ISETP.GT.U32.AND P0, PT, R21, UR12, PT ;  /* 0x0000000c15007c0c */ /* 0x000fda000bf04070 */
[----:B------:R-:W-:Y:S05]  /*1240*/  @P0 BRA `(.L_x_162) ;  /* 0x0000000000800947 */ /* 0x000fea0003800000 */
[----:B------:R-:W3:Y:S04]  /*1250*/  LDG.E R23, desc[UR26][R14.64] ;  /* 0x0000001a0e177981 */ /* 0x000ee8000c1e1900 */
[----:B------:R-:W4:Y:S04]  /*1260*/  LDG.E R27, desc[UR26][R16.64] ;  /* 0x0000001a101b7981 */ /* 0x000f28000c1e1900 */
[----:B012---:R-:W2:Y:S04]  /*1270*/  LDG.E R3, desc[UR26][R12.64] ;  /* 0x0000001a0c037981 */ /* 0x007ea8000c1e1900 */
[----:B------:R-:W5:Y:S01]  /*1280*/  LDG.E R24, desc[UR26][R18.64] ;  /* 0x0000001a12187981 */ /* 0x000f62000c1e1900 */
[C---:B------:R-:W-:Y:S01]  /*1290*/  ISETP.GE.AND P1, PT, R25.reuse, UR11, PT ;  /* 0x0000000b19007c0c */ /* 0x040fe2000bf26270 */
[----:B------:R-:W-:Y:S01]  /*12a0*/  HFMA2 R2, -RZ, RZ, 0, 0 ;  /* 0x00000000ff027431 */ /* 0x000fe200000001ff */
[----:B------:R-:W-:-:S02]  /*12b0*/  ISETP.GE.AND P0, PT, R25, 0x1, PT ;  /* 0x000000011900780c */ /* 0x000fc40003f06270 */
[----:B------:R-:W-:Y:S01]  /*12c0*/  LEA R28, R21, R22, 0x2 ;  /* 0x00000016151c7211 */ /* 0x000fe200078e10ff */
[----:B------:R-:W-:-:S08]  /*12d0*/  IMAD.MOV.U32 R0, RZ, RZ, RZ ;  /* 0x000000ffff007224 */ /* 0x000fd000078e00ff */
[----:B------:R-:W4:Y:S04]  /*12e0*/  @!P1 LDS R2, [R28+0x4] ;  /* 0x000004001c029984 */ /* 0x000f280000000800 */
[----:B------:R-:W2:Y:S01]  /*12f0*/  @P0 LDS R0, [R28+-0x4] ;  /* 0xfffffc001c000984 */ /* 0x000ea20000000800 */
[----:B------:R-:W-:Y:S01]  /*1300*/  BSSY.RECONVERGENT B3, `(.L_x_163) ;  /* 0x0000010000037945 */ /* 0x000fe20003800200 */
        /* <DEDUP_REMOVED lines=15> */
.L_x_164:
[----:B------:R-:W-:Y:S05]  /*1400*/  BSYNC.RECONVERGENT B3 ;  /* 0x0000000000037941 */ /* 0x000fea0003800200 */
.L_x_163:
[----:B------:R-:W-:Y:S01]  /*1410*/  IMAD R3, R21, 0x4, R20 ;  /* 0x0000000415037824 */ /* 0x000fe200078e0214 */
[----:B------:R-:W-:Y:S01]  /*1420*/  MOV R26, R20 ;  /* 0x00000014001a7202 */ /* 0x000fe20000000f00 */
[----:B------:R-:W-:-:S03]  /*1430*/  IMAD.MOV.U32 R24, RZ, RZ, R22 ;  /* 0x000000ffff187224 */ /* 0x000fc600078e0016 */
[----:B------:R3:W-:Y:S04]  /*1440*/  STS [R3], R2 ;  /* 0x0000000203007388 */ /* 0x0007e80000000800 */
.L_x_162:
[----:B------:R-:W-:Y:S05]  /*1450*/  BSYNC.RECONVERGENT B2 ;  /* 0x0000000000027941 */ /* 0x000fea0003800200 */
.L_x_161:
        /* <DEDUP_REMOVED lines=11> */
[----:B------:R-:W-:Y:S01]  /*1510*/  ISETP.GT.U32.AND P0, PT, R21, UR15, PT ;  /* 0x0000000f15007c0c */ /* 0x000fe2000bf04070 */
[----:B------:R-:W-:Y:S01]  /*1520*/  IMAD.MOV.U32 R20, RZ, RZ, R26 ;  /* 0x000000ffff147224 */ /* 0x000fe200078e001a */
[----:B------:R-:W-:-:S11]  /*1530*/  MOV R22, R24 ;  /* 0x0000001800167202 */ /* 0x000fd60000000f00 */
[----:B------:R-:W-:Y:S05]  /*1540*/  @P0 BRA `(.L_x_166) ;  /* 0x0000000000800947 */ /* 0x000fea0003800000 */
[----:B------:R-:W4:Y:S04]  /*1550*/  LDG.E R23, desc[UR26][R14.64] ;  /* 0x0000001a0e177981 */ /* 0x000f28000c1e1900 */
[----:B------:R-:W5:Y:S04]  /*1560*/  LDG.E R27, desc[UR26][R16.64] ;  /* 0x0000001a101b7981 */ /* 0x000f68000c1e1900 */
[----:B0123--:R-:W2:Y:S04]  /*1570*/  LDG.E R3, desc[UR26][R12.64] ;  /* 0x0000001a0c037981 */ /* 0x00fea8000c1e1900 */
[----:B------:R-:W3:Y:S01]  /*1580*/  LDG.E R20, desc[UR26][R18.64] ;  /* 0x0000001a12147981 */ /* 0x000ee2000c1e1900 */
[C---:B------:R-:W-:Y:S01]  /*1590*/  ISETP.GE.AND P1, PT, R25.reuse, UR11, PT ;  /* 0x0000000b19007c0c */ /* 0x040fe2000bf26270 */
[----:B------:R-:W-:Y:S01]  /*15a0*/  HFMA2 R2, -RZ, RZ, 0, 0 ;  /* 0x00000000ff027431 */ /* 0x000fe200000001ff */
[----:B------:R-:W-:-:S02]  /*15b0*/  ISETP.GE.AND P0, PT, R25, 0x1, PT ;  /* 0x000000011900780c */ /* 0x000fc40003f06270 */
[----:B------:R-:W-:Y:S01]  /*15c0*/  LEA R28, R21, R26, 0x2 ;  /* 0x0000001a151c7211 */ /* 0x000fe200078e10ff */
[----:B------:R-:W-:-:S08]  /*15d0*/  IMAD.MOV.U32 R0, RZ, RZ, RZ ;  /* 0x000000ffff007224 */ /* 0x000fd000078e00ff */
[----:B------:R-:W5:Y:S04]  /*15e0*/  @!P1 LDS R2, [R28+0x4] ;  /* 0x000004001c029984 */ /* 0x000f680000000800 */
[----:B------:R-:W2:Y:S01]  /*15f0*/  @P0 LDS R0, [R28+-0x4] ;  /* 0xfffffc001c000984 */ /* 0x000ea20000000800 */
[----:B------:R-:W-:Y:S01]  /*1600*/  BSSY.RECONVERGENT B3, `(.L_x_167) ;  /* 0x0000010000037945 */ /* 0x000fe20003800200 */
        /* <DEDUP_REMOVED lines=15> */
.L_x_168:
[----:B------:R-:W-:Y:S05]  /*1700*/  BSYNC.RECONVERGENT B3 ;  /* 0x0000000000037941 */ /* 0x000fea0003800200 */
.L_x_167:
[----:B------:R-:W-:Y:S01]  /*1710*/  IMAD R3, R21, 0x4, R24 ;  /* 0x0000000415037824 */ /* 0x000fe200078e0218 */
[----:B------:R-:W-:Y:S01]  /*1720*/  MOV R22, R24 ;  /* 0x0000001800167202 */ /* 0x000fe20000000f00 */
[----:B------:R-:W-:-:S03]  /*1730*/  IMAD.MOV.U32 R20, RZ, RZ, R26 ;  /* 0x000000ffff147224 */ /* 0x000fc600078e001a */
[----:B------:R4:W-:Y:S04]  /*1740*/  STS [R3], R2 ;  /* 0x0000000203007388 */ /* 0x0009e80000000800 */
.L_x_166:
[----:B------:R-:W-:Y:S05]  /*1750*/  BSYNC.RECONVERGENT B2 ;  /* 0x0000000000027941 */ /* 0x000fea0003800200 */
.L_x_165:
[----:B------:R-:W-:Y:S01]  /*1760*/  BAR.SYNC.DEFER_BLOCKING 0x0 ;  /* 0x0000000000007b1d */ /* 0x000fe20000010000 */
[----:B------:R-:W-:-:S05]  /*1770*/  UIADD3 UR15, UPT, UPT, UR15, 0x4, URZ ;  /* 0x000000040f0f7890 */ /* 0x000fca000fffe0ff */
[----:B------:R-:W-:Y:S07]  /*1780*/  BRA.U UP0, `(.L_x_169) ;  /* 0xfffffff100ec7547 */ /* 0x000fee000b83ffff */
.L_x_146:
[----:B------:R-:W-:Y:S01]  /*1790*/  ISETP.NE.AND P0, PT, R21, RZ, PT ;  /* 0x000000ff1500720c */ /* 0x000fe20003f05270 */
[----:B------:R-:W-:Y:S01]  /*17a0*/  UIADD3 UR14, UPT, UPT, UR14, -0x1, URZ ;  /* 0xffffffff0e0e7890 */ /* 0x000fe2000fffe0ff */
[----:B01234-:R-:W-:-:S05]  /*17b0*/  HFMA2 R2, -RZ, RZ, 0, 2.384185791015625e-07 ;  /* 0x00000004ff027431 */ /* 0x01ffca00000001ff */
[----:B------:R-:W-:-:S06]  /*17c0*/  ISETP.NE.AND P1, PT, R21, UR14, PT ;  /* 0x0000000e15007c0c */ /* 0x000fcc000bf25270 */
[----:B------:R-:W-:-:S05]  /*17d0*/  VOTEU.ALL UP0, P0 ;  /* 0x0000000000ff7886 */ /* 0x000fca0000000000 */
[----:B------:R-:W-:Y:S02]  /*17e0*/  @!UP0 UIMAD.WIDE.U32 UR6, UR14, 0x4, UR6 ;  /* 0x000000040e0688a5 */ /* 0x000fe4000f8e0006 */
[C---:B------:R-:W-:Y:S01]  /*17f0*/  @!P1 IMAD.WIDE.U32 R2, R21.reuse, R2, UR4 ;  /* 0x0000000415029e25 */ /* 0x040fe2000f8e0002 */
[----:B------:R-:W0:Y:S03]  /*1800*/  LDCU UR4, c[0x0][0x3b8] ;  /* 0x00007700ff0477ac */ /* 0x000e260008000800 */
[----:B------:R-:W-:Y:S01]  /*1810*/  IMAD.U32 R12, RZ, RZ, UR6 ;  /* 0x00000006ff0c7e24 */ /* 0x000fe2000f8e00ff */
[----:B------:R-:W-:Y:S01]  /*1820*/  MOV R13, UR7 ;  /* 0x00000007000d7c02 */ /* 0x000fe20008000f00 */
[----:B------:R1:W2:Y:S04]  /*1830*/  @!P1 LDG.E R2, desc[UR26][R2.64] ;  /* 0x0000001a02029981 */ /* 0x0002a8000c1e1900 */
[----:B------:R-:W3:Y:S01]  /*1840*/  @!P0 LDG.E R12, desc[UR26][R12.64] ;  /* 0x0000001a0c0c8981 */ /* 0x000ee2000c1e1900 */
[----:B------:R-:W-:-:S04]  /*1850*/  IMAD.WIDE.U32 R8, R21, 0x4, R8 ;  /* 0x0000000415087825 */ /* 0x000fc800078e0008 */
[C---:B------:R-:W-:Y:S02]  /*1860*/  IMAD.WIDE.U32 R10, R21.reuse, 0x4, R10 ;  /* 0x00000004150a7825 */ /* 0x040fe400078e000a */
[----:B------:R-:W4:Y:S02]  /*1870*/  LDG.E R9, desc[UR26][R8.64] ;  /* 0x0000001a08097981 */ /* 0x000f24000c1e1900 */
[C---:B------:R-:W-:Y:S02]  /*1880*/  IMAD.WIDE.U32 R6, R21.reuse, 0x4, R6 ;  /* 0x0000000415067825 */ /* 0x040fe400078e0006 */
[----:B------:R-:W5:Y:S02]  /*1890*/  LDG.E R11, desc[UR26][R10.64] ;  /* 0x0000001a0a0b7981 */ /* 0x000f64000c1e1900 */
[C---:B------:R-:W-:Y:S02]  /*18a0*/  IMAD.WIDE.U32 R4, R21.reuse, 0x4, R4 ;  /* 0x0000000415047825 */ /* 0x040fe400078e0004 */
[----:B------:R-:W5:Y:S04]  /*18b0*/  LDG.E R7, desc[UR26][R6.64] ;  /* 0x0000001a06077981 */ /* 0x000f68000c1e1900 */
[----:B------:R-:W5:Y:S01]  /*18c0*/  LDG.E R0, desc[UR26][R4.64] ;  /* 0x0000001a04007981 */ /* 0x000f62000c1e1900 */
[----:B------:R-:W-:Y:S01]  /*18d0*/  IMAD R14, R21, 0x4, R22 ;  /* 0x00000004150e7824 */ /* 0x000fe200078e0216 */
[----:B0-----:R-:W-:Y:S01]  /*18e0*/  UIADD3 UR4, UPT, UPT, UR4, -0x1, URZ ;  /* 0xffffffff04047890 */ /* 0x001fe2000fffe0ff */
[----:B------:R-:W-:Y:S03]  /*18f0*/  BSSY.RECONVERGENT B2, `(.L_x_170) ;  /* 0x0000016000027945 */ /* 0x000fe60003800200 */
[----:B------:R-:W2:Y:S02]  /*1900*/  @P1 LDS R2, [R14+0x4] ;  /* 0x000004000e021984 */ /* 0x000ea40000000800 */
[----:B------:R-:W-:-:S02]  /*1910*/  ISETP.NE.AND P1, PT, R25, UR4, PT ;  /* 0x0000000419007c0c */ /* 0x000fc4000bf25270 */
[----:B------:R-:W3:Y:S01]  /*1920*/  @P0 LDS R12, [R14+-0x4] ;  /* 0xfffffc000e0c0984 */ /* 0x000ee20000000800 */
[----:B------:R-:W-:Y:S01]  /*1930*/  ISETP.NE.AND P0, PT, R25, RZ, PT ;  /* 0x000000ff1900720c */ /* 0x000fe20003f05270 */
[----:B----4-:R-:W1:Y:S02]  /*1940*/  MUFU.RCP R8, R9 ;  /* 0x0000000900087308 */ /* 0x010e640000001000 */
[----:B-1----:R-:W-:-:S04]  /*1950*/  FFMA R3, -R9, R8, 1 ;  /* 0x3f80000009037423 */ /* 0x002fc80000000108 */
[----:B------:R-:W-:Y:S01]  /*1960*/  FFMA R3, R8, R3, R8 ;  /* 0x0000000308037223 */ /* 0x000fe20000000008 */
[----:B--2---:R-:W-:Y:S02]  /*1970*/  FSEL R2, R2, RZ, P1 ;  /* 0x000000ff02027208 */ /* 0x004fe40000800000 */
[----:B---3--:R-:W-:-:S03]  /*1980*/  FSEL R12, R12, RZ, P0 ;  /* 0x000000ff0c0c7208 */ /* 0x008fc60000000000 */
[----:B-----5:R-:W-:-:S04]  /*1990*/  FMUL R11, R2, R11 ;  /* 0x0000000b020b7220 */ /* 0x020fc80000400000 */
[----:B------:R-:W-:-:S04]  /*19a0*/  FFMA R7, R12, R7, R11 ;  /* 0x000000070c077223 */ /* 0x000fc8000000000b */
[----:B------:R-:W-:-:S04]  /*19b0*/  FADD R0, R0, -R7 ;  /* 0x8000000700007221 */ /* 0x000fc80000000000 */
[----:B------:R-:W0:Y:S01]  /*19c0*/  FCHK P0, R0, R9 ;  /* 0x0000000900007302 */ /* 0x000e220000000000 */
[----:B------:R-:W-:-:S04]  /*19d0*/  FFMA R2, R0, R3, RZ ;  /* 0x0000000300027223 */ /* 0x000fc800000000ff */
[----:B------:R-:W-:-:S04]  /*19e0*/  FFMA R4, -R9, R2, R0 ;  /* 0x0000000209047223 */ /* 0x000fc80000000100 */
[----:B------:R-:W-:Y:S01]  /*19f0*/  FFMA R4, R3, R4, R2 ;  /* 0x0000000403047223 */ /* 0x000fe20000000002 */
[----:B0-----:R-:W-:Y:S06]  /*1a00*/  @!P0 BRA `(.L_x_171) ;  /* 0x0000000000108947 */ /* 0x001fec0003800000 */
[----:B------:R-:W-:Y:S02]  /*1a10*/  MOV R3, R9 ;  /* 0x0000000900037202 */ /* 0x000fe40000000f00 */
[----:B------:R-:W-:-:S07]  /*1a20*/  MOV R23, 0x1a40 ;  /* 0x00001a4000177802 */ /* 0x000fce0000000f00 */
[----:B------:R-:W-:Y:S05]  /*1a30*/  CALL.REL.NOINC `($__internal_2_$__cuda_sm3x_div_rn_noftz_f32_slowpath) ;  /* 0x0000000000407944 */ /* 0x000fea0003c00000 */
[----:B------:R-:W-:-:S07]  /*1a40*/  IMAD.MOV.U32 R4, RZ, RZ, R29 ;  /* 0x000000ffff047224 */ /* 0x000fce00078e001d */
.L_x_171:
[----:B------:R-:W-:Y:S05]  /*1a50*/  BSYNC.RECONVERGENT B2 ;  /* 0x0000000000027941 */ /* 0x000fea0003800200 */
.L_x_170:
[----:B------:R-:W0:Y:S01]  /*1a60*/  S2UR UR5, SR_CgaCtaId ;  /* 0x00000000000579c3 */ /* 0x000e220000008800 */
[----:B------:R-:W-:Y:S01]  /*1a70*/  UMOV UR4, 0x400 ;  /* 0x0000040000047882 */ /* 0x000fe20000000000 */
[----:B------:R-:W-:-:S05]  /*1a80*/  LEA R5, R21, R20, 0x2 ;  /* 0x0000001415057211 */ /* 0x000fca00078e10ff */
[----:B------:R-:W-:Y:S01]  /*1a90*/  STS [R5], R4 ;  /* 0x0000000405007388 */ /* 0x000fe20000000800 */
[----:B0-----:R-:W-:-:S06]  /*1aa0*/  ULEA UR4, UR5, UR4, 0x18 ;  /* 0x0000000405047291 */ /* 0x001fcc000f8ec0ff */
[C---:B------:R-:W-:Y:S02]  /*1ab0*/  LEA R0, R21.reuse, UR4, 0x2 ;  /* 0x0000000415007c11 */ /* 0x040fe4000f8e10ff */
[----:B------:R-:W-:-:S03]  /*1ac0*/  IADD3 R21, P0, PT, R21, UR8, RZ ;  /* 0x0000000815157c10 */ /* 0x000fc6000ff1e0ff */
[----:B------:R-:W0:Y:S01]  /*1ad0*/  LDS R7, [R0] ;  /* 0x0000000000077984 */ /* 0x000e220000000800 */
[----:B------:R-:W1:Y:S01]  /*1ae0*/  LDCU.64 UR4, c[0x0][0x380] ;  /* 0x00007000ff0477ac */ /* 0x000e620008000a00 */
[----:B------:R-:W-:Y:S01]  /*1af0*/  IMAD.X R6, RZ, RZ, UR28, P0 ;  /* 0x0000001cff067e24 */ /* 0x000fe200080e06ff */
[----:B-1----:R-:W-:-:S04]  /*1b00*/  LEA R2, P0, R21, UR4, 0x2 ;  /* 0x0000000415027c11 */ /* 0x002fc8000f8010ff */
[----:B------:R-:W-:-:S05]  /*1b10*/  LEA.HI.X R3, R21, UR5, R6, 0x2, P0 ;  /* 0x0000000515037c11 */ /* 0x000fca00080f1406 */
[----:B0-----:R-:W-:Y:S01]  /*1b20*/  STG.E desc[UR26][R2.64], R7 ;  /* 0x0000000702007986 */ /* 0x001fe2000c10191a */
[----:B------:R-:W-:Y:S05]  /*1b30*/  EXIT ;  /* 0x000000000000794d */ /* 0x000fea0003800000 */
        .weak           $__internal_2_$__cuda_sm3x_div_rn_noftz_f32_slowpath
        .type           $__internal_2_$__cuda_sm3x_div_rn_noftz_f32_slowpath,@function
        .size           $__internal_2_$__cuda_sm3x_div_rn_noftz_f32_slowpath,(.L_x_243 - $__internal_2_$__cuda_sm3x_div_rn_noftz_f32_slowpath)
$__internal_2_$__cuda_sm3x_div_rn_noftz_f32_slowpath:
[----:B------:R-:W-:Y:S01]  /*1b40*/  SHF.R.U32.HI R27, RZ, 0x17, R3 ;  /* 0x00000017ff1b7819 */ /* 0x000fe20000011603 */
[----:B------:R-:W-:Y:S01]  /*1b50*/  BSSY.RECONVERGENT B0, `(.L_x_172) ;  /* 0x0000062000007945 */ /* 0x000fe20003800200 */
[----:B------:R-:W-:Y:S02]  /*1b60*/  SHF.R.U32.HI R28, RZ, 0x17, R0 ;  /* 0x00000017ff1c7819 */ /* 0x000fe40000011600 */
[----:B------:R-:W-:Y:S02]  /*1b70*/  LOP3.LUT R27, R27, 0xff, RZ, 0xc0, !PT ;  /* 0x000000ff1b1b7812 */ /* 0x000fe400078ec0ff */
[----:B------:R-:W-:Y:S02]  /*1b80*/  LOP3.LUT R28, R28, 0xff, RZ, 0xc0, !PT ;  /* 0x000000ff1c1c7812 */ /* 0x000fe400078ec0ff */
[----:B------:R-:W-:-:S03]  /*1b90*/  IADD3 R30, PT, PT, R27, -0x1, RZ ;  /* 0xffffffff1b1e7810 */ /* 0x000fc60007ffe0ff */
[----:B------:R-:W-:Y:S01]  /*1ba0*/  VIADD R29, R28, 0xffffffff ;  /* 0xffffffff1c1d7836 */ /* 0x000fe20000000000 */
        /* <DEDUP_REMOVED lines=10> */
[C---:B------:R-:W-:Y:S02]  /*1c50*/  FSETP.NEU.FTZ.AND P2, PT, |R0|.reuse, +INF , PT ;  /* 0x7f8000000000780b */ /* 0x040fe40003f5d200 */
        /* <DEDUP_REMOVED lines=11> */
[----:B------:R-:W-:Y:S01]  /*1d10*/  @P0 IMAD.MOV.U32 R2, RZ, RZ, RZ ;  /* 0x000000ffff020224 */ /* 0x000fe200078e00ff */
[----:B------:R-:W-:Y:S01]  /*1d20*/  @!P0 MOV R2, 0xffffffc0 ;  /* 0xffffffc000028802 */ /* 0x000fe20000000f00 */
[----:B------:R-:W-:Y:S01]  /*1d30*/  @!P0 FFMA R0, R0, 1.84467440737095516160e+19, RZ ;  /* 0x5f80000000008823 */ /* 0x000fe200000000ff */
[----:B------:R-:W-:-:S03]  /*1d40*/  @!P1 FFMA R3, R3, 1.84467440737095516160e+19, RZ ;  /* 0x5f80000003039823 */ /* 0x000fc600000000ff */
[----:B------:R-:W-:-:S07]  /*1d50*/  @!P1 VIADD R2, R2, 0x40 ;  /* 0x0000004002029836 */ /* 0x000fce0000000000 */
.L_x_173:
[----:B------:R-:W-:Y:S01]  /*1d60*/  LEA R30, R27, 0xc0800000, 0x17 ;  /* 0xc08000001b1e7811 */ /* 0x000fe200078eb8ff */
[----:B------:R-:W-:Y:S01]  /*1d70*/  VIADD R28, R28, 0xffffff81 ;  /* 0xffffff811c1c7836 */ /* 0x000fe20000000000 */
[----:B------:R-:W-:Y:S02]  /*1d80*/  BSSY.RECONVERGENT B1, `(.L_x_178) ;  /* 0x0000035000017945 */ /* 0x000fe40003800200 */
[----:B------:R-:W-:Y:S01]  /*1d90*/  IADD3 R29, PT, PT, -R30, R3, RZ ;  /* 0x000000031e1d7210 */ /* 0x000fe20007ffe1ff */
[C---:B------:R-:W-:Y:S01]  /*1da0*/  IMAD R0, R28.reuse, -0x800000, R0 ;  /* 0xff8000001c007824 */ /* 0x040fe200078e0200 */
[----:B------:R-:W-:Y:S02]  /*1db0*/  IADD3 R31, PT, PT, R28, 0x7f, -R27 ;  /* 0x0000007f1c1f7810 */ /* 0x000fe40007ffe81b */
[----:B------:R-:W0:Y:S01]  /*1dc0*/  MUFU.RCP R30, R29 ;  /* 0x0000001d001e7308 */ /* 0x000e220000001000 */
[----:B------:R-:W-:Y:S01]  /*1dd0*/  FADD.FTZ R3, -R29, -RZ ;  /* 0x800000ff1d037221 */ /* 0x000fe20000010100 */
[----:B------:R-:W-:-:S03]  /*1de0*/  IADD3 R28, PT, PT, R31, R2, RZ ;  /* 0x000000021f1c7210 */ /* 0x000fc60007ffe0ff */
[----:B0-----:R-:W-:-:S04]  /*1df0*/  FFMA R27, R30, R3, 1 ;  /* 0x3f8000001e1b7423 */ /* 0x001fc80000000003 */
        /* <DEDUP_REMOVED lines=8> */
[----:B------:R-:W-:-:S05]  /*1e80*/  IMAD.IADD R0, R31, 0x1, R28 ;  /* 0x000000011f007824 */ /* 0x000fca00078e021c */
[----:B------:R-:W-:-:S04]  /*1e90*/  IADD3 R30, PT, PT, R0, -0x1, RZ ;  /* 0xffffffff001e7810 */ /* 0x000fc80007ffe0ff */
        /* <DEDUP_REMOVED lines=9> */
[CCC-:B------:R-:W-:Y:S01]  /*1f30*/  FFMA.RP R28, R27.reuse, R3.reuse, R2.reuse ;  /* 0x000000031b1c7223 */ /* 0x1c0fe20000008002 */
[CCC-:B------:R-:W-:Y:S01]  /*1f40*/  FFMA.RM R31, R27.reuse, R3.reuse, R2.reuse ;  /* 0x000000031b1f7223 */ /* 0x1c0fe20000004002 */
[----:B------:R-:W-:Y:S01]  /*1f50*/  FFMA.RZ R2, R27, R3, R2 ;  /* 0x000000031b027223 */ /* 0x000fe2000000c002 */
[C---:B------:R-:W-:Y:S01]  /*1f60*/  VIADD R3, R0.reuse, 0x20 ;  /* 0x0000002000037836 */ /* 0x040fe20000000000 */
[C---:B------:R-:W-:Y:S02]  /*1f70*/  ISETP.NE.AND P2, PT, R0.reuse, RZ, PT ;  /* 0x000000ff0000720c */ /* 0x040fe40003f45270 */
[----:B------:R-:W-:Y:S02]  /*1f80*/  ISETP.NE.AND P1, PT, R0, RZ, PT ;  /* 0x000000ff0000720c */ /* 0x000fe40003f25270 */
[----:B------:R-:W-:Y:S02]  /*1f90*/  LOP3.LUT R2, R2, 0x7fffff, RZ, 0xc0, !PT ;  /* 0x007fffff02027812 */ /* 0x000fe400078ec0ff */
[----:B------:R-:W-:-:S02]  /*1fa0*/  IADD3 R27, PT, PT, -R0, RZ, RZ ;  /* 0x000000ff001b7210 */ /* 0x000fc40007ffe1ff */
[----:B------:R-:W-:Y:S02]  /*1fb0*/  LOP3.LUT R2, R2, 0x800000, RZ, 0xfc, !PT ;  /* 0x0080000002027812 */ /* 0x000fe400078efcff */
[----:B------:R-:W-:Y:S02]  /*1fc0*/  FSETP.NEU.FTZ.AND P0, PT, R28, R31, PT ;  /* 0x0000001f1c00720b */ /* 0x000fe40003f1d000 */
[----:B------:R-:W-:Y:S02]  /*1fd0*/  SHF.L.U32 R3, R2, R3, RZ ;  /* 0x0000000302037219 */ /* 0x000fe400000006ff */
[----:B------:R-:W-:Y:S02]  /*1fe0*/  SEL R27, R27, RZ, P2 ;  /* 0x000000ff1b1b7207 */ /* 0x000fe40001000000 */
[----:B------:R-:W-:Y:S02]  /*1ff0*/  ISETP.NE.AND P1, PT, R3, RZ, P1 ;  /* 0x000000ff0300720c */ /* 0x000fe40000f25270 */
[----:B------:R-:W-:-:S02]  /*2000*/  SHF.R.U32.HI R27, RZ, R27, R2 ;  /* 0x0000001bff1b7219 */ /* 0x000fc40000011602 */
        /* <DEDUP_REMOVED lines=8> */
.L_x_180:
[----:B------:R-:W-:-:S04]  /*2090*/  LOP3.LUT R29, R29, 0x80000000, RZ, 0xc0, !PT ;  /* 0x800000001d1d7812 */ /* 0x000fc800078ec0ff */
[----:B------:R-:W-:Y:S01]  /*20a0*/  LOP3.LUT R29, R29, 0x7f800000, RZ, 0xfc, !PT ;  /* 0x7f8000001d1d7812 */ /* 0x000fe200078efcff */
[----:B------:R-:W-:Y:S06]  /*20b0*/  BRA `(.L_x_181) ;  /* 0x0000000000047947 */ /* 0x000fec0003800000 */
.L_x_179:
[----:B------:R-:W-:-:S07]  /*20c0*/  LEA R29, R28, R29, 0x17 ;  /* 0x0000001d1c1d7211 */ /* 0x000fce00078eb8ff */
.L_x_181:
[----:B------:R-:W-:Y:S05]  /*20d0*/  BSYNC.RECONVERGENT B1 ;  /* 0x0000000000017941 */ /* 0x000fea0003800200 */
.L_x_178:
[----:B------:R-:W-:Y:S05]  /*20e0*/  BRA `(.L_x_182) ;  /* 0x0000000000207947 */ /* 0x000fea0003800000 */
.L_x_177:
[----:B------:R-:W-:-:S04]  /*20f0*/  LOP3.LUT R0, R3, 0x80000000, R0, 0x48, !PT ;  /* 0x8000000003007812 */ /* 0x000fc800078e4800 */
[----:B------:R-:W-:Y:S01]  /*2100*/  LOP3.LUT R29, R0, 0x7f800000, RZ, 0xfc, !PT ;  /* 0x7f800000001d7812 */ /* 0x000fe200078efcff */
[----:B------:R-:W-:Y:S06]  /*2110*/  BRA `(.L_x_182) ;  /* 0x0000000000147947 */ /* 0x000fec0003800000 */
.L_x_176:
[----:B------:R-:W-:Y:S01]  /*2120*/  LOP3.LUT R29, R3, 0x80000000, R0, 0x48, !PT ;  /* 0x80000000031d7812 */ /* 0x000fe200078e4800 */
[----:B------:R-:W-:Y:S06]  /*2130*/  BRA `(.L_x_182) ;  /* 0x00000000000c7947 */ /* 0x000fec0003800000 */
.L_x_175:
[----:B------:R-:W0:Y:S01]  /*2140*/  MUFU.RSQ R29, -QNAN ;  /* 0xffc00000001d7908 */ /* 0x000e220000001400 */
[----:B------:R-:W-:Y:S05]  /*2150*/  BRA `(.L_x_182) ;  /* 0x0000000000047947 */ /* 0x000fea0003800000 */
.L_x_174:
[----:B------:R-:W-:-:S07]  /*2160*/  FADD.FTZ R29, R0, R3 ;  /* 0x00000003001d7221 */ /* 0x000fce0000010000 */
.L_x_182:
[----:B------:R-:W-:Y:S05]  /*2170*/  BSYNC.RECONVERGENT B0 ;  /* 0x0000000000007941 */ /* 0x000fea0003800200 */
.L_x_172:
[----:B------:R-:W-:Y:S02]  /*2180*/  HFMA2 R3, -RZ, RZ, 0, 0 ;  /* 0x00000000ff037431 */ /* 0x000fe400000001ff */
[----:B------:R-:W-:-:S04]  /*2190*/  IMAD.MOV.U32 R2, RZ, RZ, R23 ;  /* 0x000000ffff027224 */ /* 0x000fc800078e0017 */
[----:B0-----:R-:W-:Y:S05]  /*21a0*/  RET.REL.NODEC R2 `(_Z23_jacobiGpuLowerTrianglePfPKfS1_S1_S1_S1_S1_i) ;  /* 0xffffffdc02947950 */ /* 0x001fea0003c3ffff */
.L_x_183:
        /* <DEDUP_REMOVED lines=13> */
.L_x_243:


//--------------------- .text._Z23_jacobiGpuUpperTrianglePfS_PKfS1_S1_S1_S1_i --------------------------
	.section	.text._Z23_jacobiGpuUpperTrianglePfS_PKfS1_S1_S1_S1_i,"ax",@progbits
	.align	128
        .global         _Z23_jacobiGpuUpperTrianglePfS_PKfS1_S1_S1_S1_i
        .type           _Z23_jacobiGpuUpperTrianglePfS_PKfS1_S1_S1_S1_i,@function
        .size           _Z23_jacobiGpuUpperTrianglePfS_PKfS1_S1_S1_S1_i,(.L_x_244 - _Z23_jacobiGpuUpperTrianglePfS_PKfS1_S1_S1_S1_i)
        .other          _Z23_jacobiGpuUpperTrianglePfS_PKfS1_S1_S1_S1_i,@"STO_CUDA_ENTRY STV_DEFAULT"
_Z23_jacobiGpuUpperTrianglePfS_PKfS1_S1_S1_S1_i:
.text._Z23_jacobiGpuUpperTrianglePfS_PKfS1_S1_S1_S1_i:
[----:B------:R-:W-:Y:S01]  /*0000*/  LDC R1, c[0x0][0x37c] ;  /* 0x0000df00ff017b82 */ /* 0x000fe20000000800 */
[----:B------:R-:W0:Y:S07]  /*0010*/  S2R R19, SR_TID.X ;  /* 0x0000000000137919 */ /* 0x000e2e0000002100 */
[----:B------:R-:W1:Y:S01]  /*0020*/  S2UR UR4, SR_CTAID.X ;  /* 0x00000000000479c3 */ /* 0x000e620000002500 */
[----:B------:R-:W1:Y:S01]  /*0030*/  LDCU UR16, c[0x0][0x360] ;  /* 0x00006c00ff1077ac */ /* 0x000e620008000800 */
[----:B------:R-:W2:Y:S01]  /*0040*/  LDCU.64 UR6, c[0x0][0x390] ;  /* 0x00007200ff0677ac */ /* 0x000ea20008000a00 */
[----:B------:R-:W3:Y:S01]  /*0050*/  LDCU.64 UR12, c[0x0][0x358] ;  /* 0x00006b00ff0c77ac */ /* 0x000ee20008000a00 */
[----:B-1----:R-:W-:-:S06]  /*0060*/  UIMAD UR4, UR16, UR4, URZ ;  /* 0x00000004100472a4 */ /* 0x002fcc000f8e02ff */
[----:B------:R-:W-:Y:S01]  /*0070*/  IMAD.U32 R3, RZ, RZ, UR4 ;  /* 0x00000004ff037e24 */ /* 0x000fe2000f8e00ff */
[----:B0-----:R-:W-:-:S04]  /*0080*/  IADD3 R2, P0, PT, R19, UR4, RZ ;  /* 0x0000000413027c10 */ /* 0x001fc8000ff1e0ff */
[----:B------:R-:W-:Y:S01]  /*0090*/  LEA.HI.X.SX32 R3, R3, RZ, 0x1, P0 ;  /* 0x000000ff03037211 */ /* 0x000fe200000f0eff */
[----:B------:R-:W-:-:S03]  /*00a0*/  IMAD.SHL.U32 R12, R2, 0x4, RZ ;  /* 0x00000004020c7824 */ /* 0x000fc600078e00ff */
[----:B------:R-:W-:Y:S02]  /*00b0*/  SHF.L.U64.HI R2, R2, 0x2, R3 ;  /* 0x0000000202027819 */ /* 0x000fe40000010203 */
[----:B--2---:R-:W-:-:S04]  /*00c0*/  IADD3 R4, P0, PT, R12, UR6, RZ ;  /* 0x000000060c047c10 */ /* 0x004fc8000ff1e0ff */
[----:B------:R-:W-:-:S05]  /*00d0*/  IADD3.X R5, PT, PT, R2, UR7, RZ, P0, !PT ;  /* 0x0000000702057c10 */ /* 0x000fca00087fe4ff */
[----:B---3--:R-:W2:Y:S01]  /*00e0*/  LDG.E R4, desc[UR12][R4.64] ;  /* 0x0000000c04047981 */ /* 0x008ea2000c1e1900 */
[----:B------:R-:W0:Y:S01]  /*00f0*/  S2UR UR6, SR_CgaCtaId ;  /* 0x00000000000679c3 */ /* 0x000e220000008800 */
[----:B------:R-:W-:Y:S01]  /*0100*/  UMOV UR5, 0x400 ;  /* 0x0000040000057882 */ /* 0x000fe20000000000 */
[----:B------:R-:W-:Y:S02]  /*0110*/  UISETP.GE.U32.AND UP0, UPT, UR16, 0x4, UPT ;  /* 0x000000041000788c */ /* 0x000fe4000bf06070 */
[----:B0-----:R-:W-:Y:S01]  /*0120*/  ULEA UR5, UR6, UR5, 0x18 ;  /* 0x0000000506057291 */ /* 0x001fe2000f8ec0ff */
[----:B------:R-:W0:Y:S05]  /*0130*/  LDCU.64 UR6, c[0x0][0x380] ;  /* 0x00007000ff0677ac */ /* 0x000e2a0008000a00 */
[----:B------:R-:W-:Y:S01]  /*0140*/  LEA R13, R19, UR5, 0x2 ;  /* 0x00000005130d7c11 */ /* 0x000fe2000f8e10ff */
[----:B------:R-:W-:-:S02]  /*0150*/  ULEA UR8, UR16, UR5, 0x2 ;  /* 0x0000000510087291 */ /* 0x000fc4000f8e10ff */
[----:B0-----:R-:W-:Y:S02]  /*0160*/  UIMAD.WIDE UR6, UR4, 0x4, UR6 ;  /* 0x00000004040678a5 */ /* 0x001fe4000f8e0206 */
[----:B--2---:R0:W-:Y:S01]  /*0170*/  STS [R13], R4 ;  /* 0x000000040d007388 */ /* 0x0041e20000000800 */
[----:B------:R-:W-:Y:S09]  /*0180*/  BRA.U !UP0, `(.L_x_184) ;  /* 0x0000000d08807547 */ /* 0x000ff2000b800000 */
[----:B------:R-:W0:Y:S01]  /*0190*/  LDCU.128 UR20, c[0x0][0x3a0] ;  /* 0x00007400ff1477ac */ /* 0x000e220008000c00 */
[----:B------:R-:W-:Y:S01]  /*01a0*/  VIADD R18, R19, UR4 ;  /* 0x0000000413127c36 */ /* 0x000fe20008000000 */
[----:B------:R-:W1:Y:S01]  /*01b0*/  LDCU.64 UR14, c[0x0][0x3b0] ;  /* 0x00007600ff0e77ac */ /* 0x000e620008000a00 */
[----:B------:R-:W2:Y:S01]  /*01c0*/  LDCU.64 UR18, c[0x0][0x398] ;  /* 0x00007300ff1277ac */ /* 0x000ea20008000a00 */
[----:B------:R-:W-:Y:S01]  /*01d0*/  USHF.R.U32.HI UR9, URZ, 0x1, UR16 ;  /* 0x00000001ff097899 */ /* 0x000fe20008011610 */
[----:B------:R-:W3:Y:S03]  /*01e0*/  LDCU UR10, c[0x0][0x3b8] ;  /* 0x00007700ff0a77ac */ /* 0x000ee60008000800 */
[----:B------:R-:W-:Y:S01]  /*01f0*/  UIADD3 UR11, UPT, UPT, UR9, -0x1, URZ ;  /* 0xffffffff090b7890 */ /* 0x000fe2000fffe0ff */
[C---:B0-----:R-:W-:Y:S01]  /*0200*/  IADD3 R4, P0, PT, R12.reuse, UR20, RZ ;  /* 0x000000140c047c10 */ /* 0x041fe2000ff1e0ff */
[----:B------:R-:W-:Y:S01]  /*0210*/  UIADD3 UR9, UPT, UPT, UR9, -0x2, URZ ;  /* 0xfffffffe09097890 */ /* 0x000fe2000fffe0ff */
[----:B------:R-:W-:Y:S01]  /*0220*/  IADD3 R6, P1, PT, R12, UR22, RZ ;  /* 0x000000160c067c10 */ /* 0x000fe2000ff3e0ff */
[----:B------:R-:W-:Y:S01]  /*0230*/  ULOP3.LUT UR11, UR11, 0x3, URZ, 0xc0, !UPT ;  /* 0x000000030b0b7892 */ /* 0x000fe2000f8ec0ff */
[C---:B------:R-:W-:Y:S01]  /*0240*/  IADD3.X R5, PT, PT, R2.reuse, UR21, RZ, P0, !PT ;  /* 0x0000001502057c10 */ /* 0x040fe200087fe4ff */
[----:B------:R-:W-:Y:S01]  /*0250*/  UISETP.GE.U32.AND UP0, UPT, UR9, 0x3, UPT ;  /* 0x000000030900788c */ /* 0x000fe2000bf06070 */
[----:B------:R-:W-:-:S02]  /*0260*/  IADD3.X R7, PT, PT, R2, UR23, RZ, P1, !PT ;  /* 0x0000001702077c10 */ /* 0x000fc40008ffe4ff */
[C---:B-1----:R-:W-:Y:S01]  /*0270*/  IADD3 R8, P0, PT, R12.reuse, UR14, RZ ;  /* 0x0000000e0c087c10 */ /* 0x042fe2000ff1e0ff */
[----:B------:R-:W-:Y:S01]  /*0280*/  UMOV UR9, 0x1 ;  /* 0x0000000100097882 */ /* 0x000fe20000000000 */
[----:B--2---:R-:W-:Y:S02]  /*0290*/  IADD3 R10, P1, PT, R12, UR18, RZ ;  /* 0x000000120c0a7c10 */ /* 0x004fe4000ff3e0ff */
[C---:B------:R-:W-:Y:S01]  /*02a0*/  IADD3.X R9, PT, PT, R2.reuse, UR15, RZ, P0, !PT ;  /* 0x0000000f02097c10 */ /* 0x040fe200087fe4ff */
[----:B---3--:R-:W-:Y:S01]  /*02b0*/  UIADD3 UR10, UPT, UPT, UR10, -0x1, URZ ;  /* 0xffffffff0a0a7890 */ /* 0x008fe2000fffe0ff */
[----:B------:R-:W-:Y:S01]  /*02c0*/  IADD3.X R11, PT, PT, R2, UR19, RZ, P1, !PT ;  /* 0x00000013020b7c10 */ /* 0x000fe20008ffe4ff */
[----:B------:R-:W-:Y:S10]  /*02d0*/  BRA.U !UP0, `(.L_x_185) ;  /* 0x0000000908587547 */ /* 0x000ff4000b800000 */
[----:B------:R-:W-:Y:S01]  /*02e0*/  IMAD.U32 R0, RZ, RZ, UR16 ;  /* 0x00000010ff007e24 */ /* 0x000fe2000f8e00ff */
[----:B------:R-:W-:Y:S01]  /*02f0*/  LEA R14, R19, UR8, 0x2 ;  /* 0x00000008130e7c11 */ /* 0x000fe2000f8e10ff */
[----:B------:R-:W-:Y:S02]  /*0300*/  UIADD3 UR14, UPT, UPT, UR16, -0x2, URZ ;  /* 0xfffffffe100e7890 */ /* 0x000fe4000fffe0ff */
[----:B------:R-:W-:Y:S01]  /*0310*/  IMAD R15, R0, 0x4, R13 ;  /* 0x00000004000f7824 */ /* 0x000fe200078e020d */
[----:B------:R-:W-:-:S09]  /*0320*/  UMOV UR4, URZ ;  /* 0x000000ff00047c82 */ /* 0x000fd20008000000 */
.L_x_202:
        /* <DEDUP_REMOVED lines=28> */
[----:B------:R-:W-:Y:S05]  /*04f0*/  CALL.REL.NOINC `($__internal_3_$__cuda_sm3x_div_rn_noftz_f32_slowpath) ;  /* 0x0000000c00907944 */ /* 0x000fea0003c00000 */
[----:B------:R-:W-:-:S07]  /*0500*/  IMAD.MOV.U32 R16, RZ, RZ, R0 ;  /* 0x000000ffff107224 */ /* 0x000fce00078e0000 */
.L_x_189:
[----:B------:R-:W-:Y:S05]  /*0510*/  BSYNC.RECONVERGENT B1 ;  /* 0x0000000000017941 */ /* 0x000fea0003800200 */
.L_x_188:
[----:B------:R0:W-:Y:S02]  /*0520*/  STS [R15], R16 ;  /* 0x000000100f007388 */ /* 0x0001e40000000800 */
.L_x_187:
[----:B------:R-:W-:Y:S05]  /*0530*/  BSYNC.RECONVERGENT B0 ;  /* 0x0000000000007941 */ /* 0x000fea0003800200 */
.L_x_186:
        /* <DEDUP_REMOVED lines=31> */
.L_x_193:
[----:B------:R-:W-:Y:S05]  /*0730*/  BSYNC.RECONVERGENT B1 ;  /* 0x0000000000017941 */ /* 0x000fea0003800200 */
.L_x_192:
[----:B------:R1:W-:Y:S02]  /*0740*/  STS [R13], R16 ;  /* 0x000000100d007388 */ /* 0x0003e40000000800 */
.L_x_191:
[----:B------:R-:W-:Y:S05]  /*0750*/  BSYNC.RECONVERGENT B0 ;  /* 0x0000000000007941 */ /* 0x000fea0003800200 */
.L_x_190:
        /* <DEDUP_REMOVED lines=9> */
[----:B------:R-:W4:Y:S04]  /*07f0*/  LDG.E R17, desc[UR12][R4.64] ;  /* 0x0000000c04117981 */ /* 0x000f28000c1e1900 */
[----:B------:R-:W5:Y:S01]  /*0800*/  LDG.E R20, desc[UR12][R10.64] ;  /* 0x0000000c0a147981 */ /* 0x000f62000c1e1900 */
[C---:B------:R-:W-:Y:S01]  /*0810*/  ISETP.GE.AND P1, PT, R18.reuse, UR10, PT ;  /* 0x0000000a12007c0c */ /* 0x040fe2000bf26270 */
[----:B01----:R-:W-:Y:S01]  /*0820*/  IMAD.MOV.U32 R16, RZ, RZ, RZ ;  /* 0x000000ffff107224 */ /* 0x003fe200078e00ff */
        /* <DEDUP_REMOVED lines=19> */
.L_x_197:
[----:B------:R-:W-:Y:S05]  /*0960*/  BSYNC.RECONVERGENT B1 ;  /* 0x0000000000017941 */ /* 0x000fea0003800200 */
.L_x_196:
[----:B------:R2:W-:Y:S02]  /*0970*/  STS [R15], R16 ;  /* 0x000000100f007388 */ /* 0x0005e40000000800 */
.L_x_195:
[----:B------:R-:W-:Y:S05]  /*0980*/  BSYNC.RECONVERGENT B0 ;  /* 0x0000000000007941 */ /* 0x000fea0003800200 */
.L_x_194:
        /* <DEDUP_REMOVED lines=9> */
[----:B------:R-:W5:Y:S04]  /*0a20*/  LDG.E R17, desc[UR12][R4.64] ;  /* 0x0000000c04117981 */ /* 0x000f68000c1e1900 */
[----:B------:R-:W5:Y:S01]  /*0a30*/  LDG.E R20, desc[UR12][R10.64] ;  /* 0x0000000c0a147981 */ /* 0x000f62000c1e1900 */
[C---:B------:R-:W-:Y:S01]  /*0a40*/  ISETP.GE.AND P1, PT, R18.reuse, UR10, PT ;  /* 0x0000000a12007c0c */ /* 0x040fe2000bf26270 */
[----:B012---:R-:W-:Y:S01]  /*0a50*/  IMAD.MOV.U32 R16, RZ, RZ, RZ ;  /* 0x000000ffff107224 */ /* 0x007fe200078e00ff */
[----:B------:R-:W-:Y:S01]  /*0a60*/  ISETP.GE.AND P0, PT, R18, 0x1, PT ;  /* 0x000000011200780c */ /* 0x000fe20003f06270 */
[----:B------:R-:W-:Y:S01]  /*0a70*/  IMAD.MOV.U32 R0, RZ, RZ, RZ ;  /* 0x000000ffff007224 */ /* 0x000fe200078e00ff */
        /* <DEDUP_REMOVED lines=17> */
.L_x_201:
[----:B------:R-:W-:Y:S05]  /*0b90*/  BSYNC.RECONVERGENT B1 ;  /* 0x0000000000017941 */ /* 0x000fea0003800200 */
.L_x_200:
[----:B------:R3:W-:Y:S02]  /*0ba0*/  STS [R13], R16 ;  /* 0x000000100d007388 */ /* 0x0007e40000000800 */
.L_x_199:
[----:B------:R-:W-:Y:S05]  /*0bb0*/  BSYNC.RECONVERGENT B0 ;  /* 0x0000000000007941 */ /* 0x000fea0003800200 */
.L_x_198:
[----:B------:R-:W-:Y:S01]  /*0bc0*/  BAR.SYNC.DEFER_BLOCKING 0x0 ;  /* 0x0000000000007b1d */ /* 0x000fe20000010000 */
[----:B------:R-:W-:Y:S02]  /*0bd0*/  ULEA.HI UR9, UR16, 0xffffffff, URZ, 0x1f ;  /* 0xffffffff10097891 */ /* 0x000fe4000f8ff8ff */
[----:B------:R-:W-:Y:S02]  /*0be0*/  UIADD3 UR4, UPT, UPT, UR4, 0x4, URZ ;  /* 0x0000000404047890 */ /* 0x000fe4000fffe0ff */
[----:B------:R-:W-:Y:S02]  /*0bf0*/  ULOP3.LUT UR9, UR9, 0xfffffffc, URZ, 0xc0, !UPT ;  /* 0xfffffffc09097892 */ /* 0x000fe4000f8ec0ff */
[----:B------:R-:W-:Y:S02]  /*0c00*/  UIADD3 UR14, UPT, UPT, UR14, -0x4, URZ ;  /* 0xfffffffc0e0e7890 */ /* 0x000fe4000fffe0ff */
[----:B------:R-:W-:-:S09]  /*0c10*/  UISETP.NE.AND UP0, UPT, UR15, UR9, UPT ;  /* 0x000000090f00728c */ /* 0x000fd2000bf05270 */
[----:B------:R-:W-:Y:S05]  /*0c20*/  BRA.U UP0, `(.L_x_202) ;  /* 0xfffffff500c07547 */ /* 0x000fea000b83ffff */
[----:B------:R-:W-:-:S12]  /*0c30*/  UIADD3 UR9, UPT, UPT, UR4, 0x1, URZ ;  /* 0x0000000104097890 */ /* 0x000fd8000fffe0ff */
.L_x_185:
        /* <DEDUP_REMOVED lines=8> */
.L_x_207:
        /* <DEDUP_REMOVED lines=9> */
[----:B0-2---:R-:W2:Y:S04]  /*0d50*/  LDG.E R15, desc[UR12][R6.64] ;  /* 0x0000000c060f7981 */ /* 0x005ea8000c1e1900 */
[----:B------:R-:W4:Y:S04]  /*0d60*/  LDG.E R14, desc[UR12][R8.64] ;  /* 0x0000000c080e7981 */ /* 0x000f28000c1e1900 */
[----:B-1-3--:R-:W3:Y:S04]  /*0d70*/  LDG.E R13, desc[UR12][R4.64] ;  /* 0x0000000c040d7981 */ /* 0x00aee8000c1e1900 */
[----:B------:R-:W5:Y:S01]  /*0d80*/  LDG.E R16, desc[UR12][R10.64] ;  /* 0x0000000c0a107981 */ /* 0x000f62000c1e1900 */
[C---:B------:R-:W-:Y:S01]  /*0d90*/  ISETP.GE.AND P1, PT, R18.reuse, UR10, PT ;  /* 0x0000000a12007c0c */ /* 0x040fe2000bf26270 */
[----:B------:R-:W-:Y:S01]  /*0da0*/  IMAD.MOV.U32 R3, RZ, RZ, RZ ;  /* 0x000000ffff037224 */ /* 0x000fe200078e00ff */
[----:B------:R-:W-:Y:S01]  /*0db0*/  ISETP.GE.AND P0, PT, R18, 0x1, PT ;  /* 0x000000011200780c */ /* 0x000fe20003f06270 */
[----:B------:R-:W-:Y:S01]  /*0dc0*/  IMAD.MOV.U32 R0, RZ, RZ, RZ ;  /* 0x000000ffff007224 */ /* 0x000fe200078e00ff */
[----:B------:R-:W-:Y:S01]  /*0dd0*/  LEA R17, R19, UR8, 0x2 ;  /* 0x0000000813117c11 */ /* 0x000fe2000f8e10ff */
[----:B------:R-:W-:Y:S08]  /*0de0*/  BSSY.RECONVERGENT B1, `(.L_x_205) ;  /* 0x0000012000017945 */ /* 0x000ff00003800200 */
[----:B------:R-:W4:Y:S04]  /*0df0*/  @!P1 LDS R3, [R17+0x4] ;  /* 0x0000040011039984 */ /* 0x000f280000000800 */
[----:B------:R-:W3:Y:S01]  /*0e00*/  @P0 LDS R0, [R17+-0x4] ;  /* 0xfffffc0011000984 */ /* 0x000ee20000000800 */
[----:B--2---:R-:W0:Y:S01]  /*0e10*/  MUFU.RCP R20, R15 ;  /* 0x0000000f00147308 */ /* 0x004e220000001000 */
[----:B----4-:R-:W-:-:S04]  /*0e20*/  FMUL R14, R14, R3 ;  /* 0x000000030e0e7220 */ /* 0x010fc80000400000 */
[----:B---3--:R-:W-:-:S04]  /*0e30*/  FFMA R13, R13, R0, R14 ;  /* 0x000000000d0d7223 */ /* 0x008fc8000000000e */
        /* <DEDUP_REMOVED lines=10> */
[----:B------:R-:W-:Y:S05]  /*0ee0*/  CALL.REL.NOINC `($__internal_3_$__cuda_sm3x_div_rn_noftz_f32_slowpath) ;  /* 0x0000000400147944 */ /* 0x000fea0003c00000 */
[----:B------:R-:W-:-:S07]  /*0ef0*/  IMAD.MOV.U32 R3, RZ, RZ, R0 ;  /* 0x000000ffff037224 */ /* 0x000fce00078e0000 */
.L_x_206:
[----:B------:R-:W-:Y:S05]  /*0f00*/  BSYNC.RECONVERGENT B1 ;  /* 0x0000000000017941 */ /* 0x000fea0003800200 */
.L_x_205:
[----:B------:R-:W-:-:S05]  /*0f10*/  LEA R0, R19, UR5, 0x2 ;  /* 0x0000000513007c11 */ /* 0x000fca000f8e10ff */
[----:B------:R4:W-:Y:S02]  /*0f20*/  STS [R0], R3 ;  /* 0x0000000300007388 */ /* 0x0009e40000000800 */
.L_x_204:
[----:B------:R-:W-:Y:S05]  /*0f30*/  BSYNC.RECONVERGENT B0 ;  /* 0x0000000000007941 */ /* 0x000fea0003800200 */
.L_x_203:
[----:B------:R-:W-:Y:S01]  /*0f40*/  BAR.SYNC.DEFER_BLOCKING 0x0 ;  /* 0x0000000000007b1d */ /* 0x000fe20000010000 */
[----:B------:R-:W-:Y:S02]  /*0f50*/  UIADD3 UR9, UPT, UPT, UR9, 0x1, URZ ;  /* 0x0000000109097890 */ /* 0x000fe4000fffe0ff */
[----:B------:R-:W-:-:S03]  /*0f60*/  UIADD3 UR14, UPT, UPT, UR14, -0x1, URZ ;  /* 0xffffffff0e0e7890 */ /* 0x000fc6000fffe0ff */
[----:B------:R-:W-:Y:S01]  /*0f70*/  UMOV UR4, UR8 ;  /* 0x0000000800047c82 */ /* 0x000fe20008000000 */
[----:B------:R-:W-:Y:S08]  /*0f80*/  BRA.U UP0, `(.L_x_207) ;  /* 0xfffffffd004c7547 */ /* 0x000ff0000b83ffff */
.L_x_184:
[----:B----4-:R-:W-:Y:S01]  /*0f90*/  LOP3.LUT R0, R19, 0x3, RZ, 0xc0, !PT ;  /* 0x0000000313007812 */ /* 0x010fe200078ec0ff */
[----:B------:R-:W-:Y:S03]  /*0fa0*/  BSSY.RECONVERGENT B0, `(.L_x_208) ;  /* 0x0000034000007945 */ /* 0x000fe60003800200 */
[----:B------:R-:W-:-:S13]  /*0fb0*/  ISETP.GT.AND P0, PT, R0, 0x1, PT ;  /* 0x000000010000780c */ /* 0x000fda0003f04270 */
[----:B------:R-:W-:Y:S05]  /*0fc0*/  @P0 BRA `(.L_x_209) ;  /* 0x0000000000640947 */ /* 0x000fea0003800000 */
[----:B------:R-:W-:-:S13]  /*0fd0*/  ISETP.NE.AND P0, PT, R0, RZ, PT ;  /* 0x000000ff0000720c */ /* 0x000fda0003f05270 */
[----:B------:R-:W-:Y:S05]  /*0fe0*/  @!P0 BRA `(.L_x_210) ;  /* 0x0000000000308947 */ /* 0x000fea0003800000 */
[C---:B------:R-:W-:Y:S01]  /*0ff0*/  VIADD R0, R19.reuse, 0x1 ;  /* 0x0000000113007836 */ /* 0x040fe20000000000 */
[----:B0-----:R-:W-:-:S04]  /*1000*/  LEA R4, P0, R19, UR6, 0x2 ;  /* 0x0000000613047c11 */ /* 0x001fc8000f8010ff */
[----:B------:R-:W-:Y:S02]  /*1010*/  SHF.R.U32.HI R0, RZ, 0x1, R0 ;  /* 0x00000001ff007819 */ /* 0x000fe40000011600 */
[----:B------:R-:W-:Y:S02]  /*1020*/  LEA.HI.X R5, R19, UR7, RZ, 0x2, P0 ;  /* 0x0000000713057c11 */ /* 0x000fe400080f14ff */
[----:B------:R-:W-:Y:S02]  /*1030*/  LEA R3, R0, UR8, 0x2 ;  /* 0x0000000800037c11 */ /* 0x000fe4000f8e10ff */
[----:B------:R-:W-:-:S04]  /*1040*/  LOP3.LUT R0, RZ, R0, RZ, 0x33, !PT ;  /* 0x00000000ff007212 */ /* 0x000fc800078e33ff */
[----:B------:R-:W0:Y:S01]  /*1050*/  LDS R3, [R3] ;  /* 0x0000000003037984 */ /* 0x000e220000000800 */
[----:B------:R-:W-:-:S05]  /*1060*/  VIADD R0, R0, UR16 ;  /* 0x0000001000007c36 */ /* 0x000fca0008000000 */
[----:B------:R-:W-:-:S05]  /*1070*/  LEA R0, R0, UR8, 0x2 ;  /* 0x0000000800007c11 */ /* 0x000fca000f8e10ff */
[----:B------:R4:W1:Y:S04]  /*1080*/  LDS R7, [R0] ;  /* 0x0000000000077984 */ /* 0x0008680000000800 */
[----:B0-----:R4:W-:Y:S01]  /*1090*/  STG.E desc[UR12][R4.64], R3 ;  /* 0x0000000304007986 */ /* 0x0019e2000c10190c */
[----:B------:R-:W-:Y:S05]  /*10a0*/  BRA `(.L_x_211) ;  /* 0x00000000008c7947 */ /* 0x000fea0003800000 */
.L_x_210:
[----:B------:R-:W-:Y:S02]  /*10b0*/  SHF.R.U32.HI R0, RZ, 0x1, R19 ;  /* 0x00000001ff007819 */ /* 0x000fe40000011613 */
[C---:B0-----:R-:W-:Y:S02]  /*10c0*/  LEA R4, P0, R19.reuse, UR6, 0x2 ;  /* 0x0000000613047c11 */ /* 0x041fe4000f8010ff */
[----:B------:R-:W-:Y:S02]  /*10d0*/  LEA R3, R0, UR8, 0x2 ;  /* 0x0000000800037c11 */ /* 0x000fe4000f8e10ff */
[----:B------:R-:W-:Y:S02]  /*10e0*/  LOP3.LUT R0, RZ, R0, RZ, 0x33, !PT ;  /* 0x00000000ff007212 */ /* 0x000fe400078e33ff */
[----:B------:R-:W-:Y:S02]  /*10f0*/  LEA.HI.X R5, R19, UR7, RZ, 0x2, P0 ;  /* 0x0000000713057c11 */ /* 0x000fe400080f14ff */
[----:B------:R-:W0:Y:S01]  /*1100*/  LDS R3, [R3] ;  /* 0x0000000003037984 */ /* 0x000e220000000800 */
[----:B------:R-:W-:-:S05]  /*1110*/  VIADD R0, R0, UR16 ;  /* 0x0000001000007c36 */ /* 0x000fca0008000000 */
[----:B------:R-:W-:-:S05]  /*1120*/  LEA R0, R0, UR8, 0x2 ;  /* 0x0000000800007c11 */ /* 0x000fca000f8e10ff */
[----:B------:R4:W1:Y:S04]  /*1130*/  LDS R7, [R0] ;  /* 0x0000000000077984 */ /* 0x0008680000000800 */
[----:B0-----:R4:W-:Y:S01]  /*1140*/  STG.E desc[UR12][R4.64], R3 ;  /* 0x0000000304007986 */ /* 0x0019e2000c10190c */
[----:B------:R-:W-:Y:S05]  /*1150*/  BRA `(.L_x_211) ;  /* 0x0000000000607947 */ /* 0x000fea0003800000 */
.L_x_209:
[----:B------:R-:W-:-:S13]  /*1160*/  ISETP.NE.AND P0, PT, R0, 0x2, PT ;  /* 0x000000020000780c */ /* 0x000fda0003f05270 */
[----:B------:R-:W-:Y:S05]  /*1170*/  @!P0 BRA `(.L_x_212) ;  /* 0x0000000000308947 */ /* 0x000fea0003800000 */
[----:B------:R-:W-:-:S05]  /*1180*/  VIADD R0, R19, 0x1 ;  /* 0x0000000113007836 */ /* 0x000fca0000000000 */
[----:B0-----:R-:W-:-:S04]  /*1190*/  SHF.R.U32.HI R4, RZ, 0x1, R0 ;  /* 0x00000001ff047819 */ /* 0x001fc80000011600 */
[----:B------:R-:W-:Y:S02]  /*11a0*/  LEA R0, R4, UR5, 0x2 ;  /* 0x0000000504007c11 */ /* 0x000fe4000f8e10ff */
[----:B------:R-:W-:-:S03]  /*11b0*/  LOP3.LUT R4, RZ, R4, RZ, 0x33, !PT ;  /* 0x00000004ff047212 */ /* 0x000fc600078e33ff */
[----:B------:R-:W0:Y:S02]  /*11c0*/  LDS R3, [R0] ;  /* 0x0000000000037984 */ /* 0x000e240000000800 */
[----:B------:R-:W-:-:S05]  /*11d0*/  VIADD R4, R4, UR16 ;  /* 0x0000001004047c36 */ /* 0x000fca0008000000 */
[----:B------:R-:W-:Y:S02]  /*11e0*/  LEA R7, R4, UR5, 0x2 ;  /* 0x0000000504077c11 */ /* 0x000fe4000f8e10ff */
[----:B------:R-:W-:-:S04]  /*11f0*/  LEA R4, P0, R19, UR6, 0x2 ;  /* 0x0000000613047c11 */ /* 0x000fc8000f8010ff */
[----:B------:R-:W4:Y:S01]  /*1200*/  LDS R7, [R7] ;  /* 0x0000000007077984 */ /* 0x000f220000000800 */
[----:B------:R-:W-:-:S05]  /*1210*/  LEA.HI.X R5, R19, UR7, RZ, 0x2, P0 ;  /* 0x0000000713057c11 */ /* 0x000fca00080f14ff */
[----:B0-----:R0:W-:Y:S01]  /*1220*/  STG.E desc[UR12][R4.64], R3 ;  /* 0x0000000304007986 */ /* 0x0011e2000c10190c */
[----:B------:R-:W-:Y:S05]  /*1230*/  BRA `(.L_x_211) ;  /* 0x0000000000287947 */ /* 0x000fea0003800000 */
.L_x_212:
        /* <DEDUP_REMOVED lines=9> */
[----:B0-----:R0:W-:Y:S03]  /*12d0*/  STG.E desc[UR12][R4.64], R3 ;  /* 0x0000000304007986 */ /* 0x0011e6000c10190c */
.L_x_211:
[----:B------:R-:W-:Y:S05]  /*12e0*/  BSYNC.RECONVERGENT B0 ;  /* 0x0000000000007941 */ /* 0x000fea0003800200 */
.L_x_208:
[----:B------:R-:W5:Y:S02]  /*12f0*/  LDCU.64 UR10, c[0x0][0x388] ;  /* 0x00007100ff0a77ac */ /* 0x000f640008000a00 */
[----:B-----5:R-:W-:-:S04]  /*1300*/  IADD3 R12, P0, PT, R12, UR10, RZ ;  /* 0x0000000a0c0c7c10 */ /* 0x020fc8000ff1e0ff */
[----:B-1-3--:R-:W-:-:S05]  /*1310*/  IADD3.X R13, PT, PT, R2, UR11, RZ, P0, !PT ;  /* 0x0000000b020d7c10 */ /* 0x00afca00087fe4ff */
[----:B----4-:R-:W-:Y:S01]  /*1320*/  STG.E desc[UR12][R12.64], R7 ;  /* 0x000000070c007986 */ /* 0x010fe2000c10190c */
[----:B------:R-:W-:Y:S05]  /*1330*/  EXIT ;  /* 0x000000000000794d */ /* 0x000fea0003800000 */
        .weak           $__internal_3_$__cuda_sm3x_div_rn_noftz_f32_slowpath
        .type           $__internal_3_$__cuda_sm3x_div_rn_noftz_f32_slowpath,@function
        .size           $__internal_3_$__cuda_sm3x_div_rn_noftz_f32_slowpath,(.L_x_244 - $__internal_3_$__cuda_sm3x_div_rn_noftz_f32_slowpath)
$__internal_3_$__cuda_sm3x_div_rn_noftz_f32_slowpath:
        /* <DEDUP_REMOVED lines=32> */
[----:B------:R-:W-:Y:S02]  /*1540*/  @!P1 FFMA R3, R3, 1.84467440737095516160e+19, RZ ;  /* 0x5f80000003039823 */ /* 0x000fe400000000ff */
[----:B------:R-:W-:-:S07]  /*1550*/  @!P1 VIADD R20, R20, 0x40 ;  /* 0x0000004014149836 */ /* 0x000fce0000000000 */
.L_x_214:
[----:B------:R-:W-:Y:S01]  /*1560*/  LEA R22, R17, 0xc0800000, 0x17 ;  /* 0xc080000011167811 */ /* 0x000fe200078eb8ff */
[----:B------:R-:W-:Y:S04]  /*1570*/  BSSY.RECONVERGENT B3, `(.L_x_219) ;  /* 0x0000036000037945 */ /* 0x000fe80003800200 */
[----:B------:R-:W-:Y:S02]  /*1580*/  IMAD.IADD R23, R3, 0x1, -R22 ;  /* 0x0000000103177824 */ /* 0x000fe400078e0a16 */
[----:B------:R-:W-:Y:S02]  /*1590*/  VIADD R22, R24, 0xffffff81 ;  /* 0xffffff8118167836 */ /* 0x000fe40000000000 */
[----:B------:R0:W1:Y:S01]  /*15a0*/  MUFU.RCP R3, R23 ;  /* 0x0000001700037308 */ /* 0x0000620000001000 */
[----:B------:R-:W-:Y:S01]  /*15b0*/  FADD.FTZ R21, -R23, -RZ ;  /* 0x800000ff17157221 */ /* 0x000fe20000010100 */
[C---:B------:R-:W-:Y:S01]  /*15c0*/  IMAD R0, R22.reuse, -0x800000, R0 ;  /* 0xff80000016007824 */ /* 0x040fe200078e0200 */
[----:B0-----:R-:W-:-:S05]  /*15d0*/  IADD3 R23, PT, PT, R22, 0x7f, -R17 ;  /* 0x0000007f16177810 */ /* 0x001fca0007ffe811 */
[----:B------:R-:W-:Y:S02]  /*15e0*/  IMAD.IADD R23, R23, 0x1, R20 ;  /* 0x0000000117177824 */ /* 0x000fe400078e0214 */
        /* <DEDUP_REMOVED lines=20> */
[-CC-:B------:R-:W-:Y:S01]  /*1730*/  FFMA.RZ R17, R3, R21.reuse, R24.reuse ;  /* 0x0000001503117223 */ /* 0x180fe2000000c018 */
[C---:B------:R-:W-:Y:S02]  /*1740*/  ISETP.NE.AND P2, PT, R22.reuse, RZ, PT ;  /* 0x000000ff1600720c */ /* 0x040fe40003f45270 */
[C---:B------:R-:W-:Y:S02]  /*1750*/  ISETP.NE.AND P1, PT, R22.reuse, RZ, PT ;  /* 0x000000ff1600720c */ /* 0x040fe40003f25270 */
[----:B------:R-:W-:Y:S01]  /*1760*/  LOP3.LUT R20, R17, 0x7fffff, RZ, 0xc0, !PT ;  /* 0x007fffff11147812 */ /* 0x000fe200078ec0ff */
[CCC-:B------:R-:W-:Y:S01]  /*1770*/  FFMA.RP R17, R3.reuse, R21.reuse, R24.reuse ;  /* 0x0000001503117223 */ /* 0x1c0fe20000008018 */
[----:B------:R-:W-:Y:S01]  /*1780*/  FFMA.RM R24, R3, R21, R24 ;  /* 0x0000001503187223 */ /* 0x000fe20000004018 */
[----:B------:R-:W-:Y:S01]  /*1790*/  VIADD R3, R22, 0x20 ;  /* 0x0000002016037836 */ /* 0x000fe20000000000 */
[----:B------:R-:W-:Y:S01]  /*17a0*/  LOP3.LUT R20, R20, 0x800000, RZ, 0xfc, !PT ;  /* 0x0080000014147812 */ /* 0x000fe200078efcff */
[----:B------:R-:W-:-:S02]  /*17b0*/  IMAD.MOV R21, RZ, RZ, -R22 ;  /* 0x000000ffff157224 */ /* 0x000fc400078e0a16 */
[----:B------:R-:W-:Y:S02]  /*17c0*/  FSETP.NEU.FTZ.AND P0, PT, R17, R24, PT ;  /* 0x000000181100720b */ /* 0x000fe40003f1d000 */
[----:B------:R-:W-:Y:S02]  /*17d0*/  SHF.L.U32 R3, R20, R3, RZ ;  /* 0x0000000314037219 */ /* 0x000fe400000006ff */
[----:B------:R-:W-:Y:S02]  /*17e0*/  SEL R17, R21, RZ, P2 ;  /* 0x000000ff15117207 */ /* 0x000fe40001000000 */
[----:B------:R-:W-:Y:S02]  /*17f0*/  ISETP.NE.AND P1, PT, R3, RZ, P1 ;  /* 0x000000ff0300720c */ /* 0x000fe40000f25270 */
[----:B------:R-:W-:Y:S02]  /*1800*/  SHF.R.U32.HI R17, RZ, R17, R20 ;  /* 0x00000011ff117219 */ /* 0x000fe40000011614 */
[----:B------:R-:W-:-:S02]  /*1810*/  PLOP3.LUT P0, PT, P0, P1, PT, 0xf8, 0x8f ;  /* 0x00000000008f781c */ /* 0x000fc40000703f70 */
[----:B------:R-:W-:Y:S02]  /*1820*/  SHF.R.U32.HI R20, RZ, 0x1, R17 ;  /* 0x00000001ff147819 */ /* 0x000fe40000011611 */
[----:B------:R-:W-:-:S04]  /*1830*/  SEL R3, RZ, 0x1, !P0 ;  /* 0x00000001ff037807 */ /* 0x000fc80004000000 */
[----:B------:R-:W-:-:S04]  /*1840*/  LOP3.LUT R22, R3, 0x1, R20, 0xf8, !PT ;  /* 0x0000000103167812 */ /* 0x000fc800078ef814 */
[----:B------:R-:W-:-:S05]  /*1850*/  LOP3.LUT R17, R22, R17, RZ, 0xc0, !PT ;  /* 0x0000001116117212 */ /* 0x000fca00078ec0ff */
[----:B------:R-:W-:-:S05]  /*1860*/  IMAD.IADD R17, R20, 0x1, R17 ;  /* 0x0000000114117824 */ /* 0x000fca00078e0211 */
[----:B------:R-:W-:Y:S01]  /*1870*/  LOP3.LUT R0, R17, R0, RZ, 0xfc, !PT ;  /* 0x0000000011007212 */ /* 0x000fe200078efcff */
[----:B------:R-:W-:Y:S06]  /*1880*/  BRA `(.L_x_222) ;  /* 0x0000000000107947 */ /* 0x000fec0003800000 */
.L_x_221:
[----:B------:R-:W-:-:S04]  /*1890*/  LOP3.LUT R0, R0, 0x80000000, RZ, 0xc0, !PT ;  /* 0x8000000000007812 */ /* 0x000fc800078ec0ff */
[----:B------:R-:W-:Y:S01]  /*18a0*/  LOP3.LUT R0, R0, 0x7f800000, RZ, 0xfc, !PT ;  /* 0x7f80000000007812 */ /* 0x000fe200078efcff */
[----:B------:R-:W-:Y:S06]  /*18b0*/  BRA `(.L_x_222) ;  /* 0x0000000000047947 */ /* 0x000fec0003800000 */
.L_x_220:
[----:B------:R-:W-:-:S07]  /*18c0*/  IMAD R0, R23, 0x800000, R0 ;  /* 0x0080000017007824 */ /* 0x000fce00078e0200 */
.L_x_222:
[----:B------:R-:W-:Y:S05]  /*18d0*/  BSYNC.RECONVERGENT B3 ;  /* 0x0000000000037941 */ /* 0x000fea0003800200 */
.L_x_219:
[----:B------:R-:W-:Y:S05]  /*18e0*/  BRA `(.L_x_223) ;  /* 0x0000000000207947 */ /* 0x000fea0003800000 */
.L_x_218:
[----:B------:R-:W-:-:S04]  /*18f0*/  LOP3.LUT R0, R3, 0x80000000, R0, 0x48, !PT ;  /* 0x8000000003007812 */ /* 0x000fc800078e4800 */
[----:B------:R-:W-:Y:S01]  /*1900*/  LOP3.LUT R0, R0, 0x7f800000, RZ, 0xfc, !PT ;  /* 0x7f80000000007812 */ /* 0x000fe200078efcff */
[----:B------:R-:W-:Y:S06]  /*1910*/  BRA `(.L_x_223) ;  /* 0x0000000000147947 */ /* 0x000fec0003800000 */
.L_x_217:
[----:B------:R-:W-:Y:S01]  /*1920*/  LOP3.LUT R0, R3, 0x80000000, R0, 0x48, !PT ;  /* 0x8000000003007812 */ /* 0x000fe200078e4800 */
[----:B------:R-:W-:Y:S06]  /*1930*/  BRA `(.L_x_223) ;  /* 0x00000000000c7947 */ /* 0x000fec0003800000 */
.L_x_216:
[----:B------:R-:W0:Y:S01]  /*1940*/  MUFU.RSQ R0, -QNAN ;  /* 0xffc0000000007908 */ /* 0x000e220000001400 */
[----:B------:R-:W-:Y:S05]  /*1950*/  BRA `(.L_x_223) ;  /* 0x0000000000047947 */ /* 0x000fea0003800000 */
.L_x_215:
[----:B------:R-:W-:-:S07]  /*1960*/  FADD.FTZ R0, R0, R3 ;  /* 0x0000000300007221 */ /* 0x000fce0000010000 */
.L_x_223:
[----:B------:R-:W-:Y:S05]  /*1970*/  BSYNC.RECONVERGENT B2 ;  /* 0x0000000000027941 */ /* 0x000fea0003800200 */
.L_x_213:
[----:B------:R-:W-:-:S04]  /*1980*/  IMAD.MOV.U32 R17, RZ, RZ, 0x0 ;  /* 0x00000000ff117424 */ /* 0x000fc800078e00ff */
[----:B0-----:R-:W-:Y:S05]  /*1990*/  RET.REL.NODEC R16 `(_Z23_jacobiGpuUpperTrianglePfS_PKfS1_S1_S1_S1_i) ;  /* 0xffffffe410987950 */ /* 0x001fea0003c3ffff */
.L_x_224:
        /* <DEDUP_REMOVED lines=14> */
.L_x_244:


//--------------------- .text._Z26_jacobiGpuClassicIterationPfPKfS1_S1_S1_S1_i --------------------------
	.section	.text._Z26_jacobiGpuClassicIterationPfPKfS1_S1_S1_S1_i,"ax",@progbits
	.align	128
        .global         _Z26_jacobiGpuClassicIterationPfPKfS1_S1_S1_S1_i
        .type           _Z26_jacobiGpuClassicIterationPfPKfS1_S1_S1_S1_i,@function
        .size           _Z26_jacobiGpuClassicIterationPfPKfS1_S1_S1_S1_i,(.L_x_245 - _Z26_jacobiGpuClassicIterationPfPKfS1_S1_S1_S1_i)
        .other          _Z26_jacobiGpuClassicIterationPfPKfS1_S1_S1_S1_i,@"STO_CUDA_ENTRY STV_DEFAULT"
_Z26_jacobiGpuClassicIterationPfPKfS1_S1_S1_S1_i:
.text._Z26_jacobiGpuClassicIterationPfPKfS1_S1_S1_S1_i:
[----:B------:R-:W-:Y:S01]  /*0000*/  LDC R1, c[0x0][0x37c] ;  /* 0x0000df00ff017b82 */ /* 0x000fe20000000800 */
[----:B------:R-:W0:Y:S07]  /*0010*/  S2R R3, SR_TID.X ;  /* 0x0000000000037919 */ /* 0x000e2e0000002100 */
[----:B------:R-:W0:Y:S01]  /*0020*/  S2UR UR4, SR_CTAID.X ;  /* 0x00000000000479c3 */ /* 0x000e220000002500 */
[----:B------:R-:W1:Y:S01]  /*0030*/  LDCU UR5, c[0x0][0x3b0] ;  /* 0x00007600ff0577ac */ /* 0x000e620008000800 */
[----:B------:R-:W-:Y:S06]  /*0040*/  BSSY.RECONVERGENT B0, `(.L_x_225) ;  /* 0x000003f000007945 */ /* 0x000fec0003800200 */
[----:B------:R-:W0:Y:S02]  /*0050*/  LDC R2, c[0x0][0x360] ;  /* 0x0000d800ff027b82 */ /* 0x000e240000000800 */
[----:B0-----:R-:W-:-:S05]  /*0060*/  IMAD R2, R2, UR4, R3 ;  /* 0x0000000402027c24 */ /* 0x001fca000f8e0203 */
[----:B-1----:R-:W-:-:S13]  /*0070*/  ISETP.GE.AND P0, PT, R2, UR5, PT ;  /* 0x0000000502007c0c */ /* 0x002fda000bf06270 */
[----:B------:R-:W-:Y:S05]  /*0080*/  @P0 BRA `(.L_x_226) ;  /* 0x0000000000e80947 */ /* 0x000fea0003800000 */
[----:B------:R-:W-:Y:S01]  /*0090*/  UIADD3 UR4, UPT, UPT, UR5, -0x1, URZ ;  /* 0xffffffff05047890 */ /* 0x000fe2000fffe0ff */
[----:B------:R-:W0:Y:S01]  /*00a0*/  LDC.64 R10, c[0x0][0x358] ;  /* 0x0000d600ff0a7b82 */ /* 0x000e220000000a00 */
[----:B------:R-:W-:-:S04]  /*00b0*/  ISETP.GE.AND P0, PT, R2, 0x1, PT ;  /* 0x000000010200780c */ /* 0x000fc80003f06270 */
[----:B------:R-:W-:-:S03]  /*00c0*/  ISETP.GE.AND P1, PT, R2, UR4, PT ;  /* 0x0000000402007c0c */ /* 0x000fc6000bf26270 */
[----:B------:R-:W1:Y:S08]  /*00d0*/  LDC.64 R14, c[0x0][0x3a0] ;  /* 0x0000e800ff0e7b82 */ /* 0x000e700000000a00 */
[----:B------:R-:W2:Y:S08]  /*00e0*/  LDC.64 R16, c[0x0][0x3a8] ;  /* 0x0000ea00ff107b82 */ /* 0x000eb00000000a00 */
[----:B------:R-:W3:Y:S01]  /*00f0*/  @!P1 LDC.64 R12, c[0x0][0x388] ;  /* 0x0000e200ff0c9b82 */ /* 0x000ee20000000a00 */
[----:B0-----:R-:W-:-:S02]  /*0100*/  R2UR UR6, R10 ;  /* 0x000000000a0672ca */ /* 0x001fc400000e0000 */
[C---:B------:R-:W-:Y:S02]  /*0110*/  R2UR UR7, R11.reuse ;  /* 0x000000000b0772ca */ /* 0x040fe400000e0000 */
[----:B------:R-:W-:Y:S02]  /*0120*/  @!P1 R2UR UR8, R10 ;  /* 0x000000000a0892ca */ /* 0x000fe400000e0000 */
[C---:B------:R-:W-:Y:S01]  /*0130*/  @!P1 R2UR UR9, R11.reuse ;  /* 0x000000000b0992ca */ /* 0x040fe200000e0000 */
[----:B------:R-:W0:Y:S01]  /*0140*/  LDC.64 R6, c[0x0][0x398] ;  /* 0x0000e600ff067b82 */ /* 0x000e220000000a00 */
[----:B-1----:R-:W-:Y:S01]  /*0150*/  IMAD.WIDE R14, R2, 0x4, R14 ;  /* 0x00000004020e7825 */ /* 0x002fe200078e020e */
[----:B------:R-:W-:Y:S02]  /*0160*/  R2UR UR12, R10 ;  /* 0x000000000a0c72ca */ /* 0x000fe400000e0000 */
[----:B------:R-:W-:-:S04]  /*0170*/  R2UR UR13, R11 ;  /* 0x000000000b0d72ca */ /* 0x000fc800000e0000 */
[----:B------:R-:W1:Y:S01]  /*0180*/  @P0 LDC.64 R8, c[0x0][0x388] ;  /* 0x0000e200ff080b82 */ /* 0x000e620000000a00 */
[----:B------:R-:W4:Y:S07]  /*0190*/  LDG.E R3, desc[UR6][R14.64] ;  /* 0x000000060e037981 */ /* 0x000f2e000c1e1900 */
[----:B------:R-:W5:Y:S01]  /*01a0*/  LDC.64 R4, c[0x0][0x390] ;  /* 0x0000e400ff047b82 */ /* 0x000f620000000a00 */
[----:B------:R-:W-:Y:S02]  /*01b0*/  @P0 R2UR UR6, R10 ;  /* 0x000000000a0602ca */ /* 0x000fe400000e0000 */
[----:B------:R-:W-:-:S02]  /*01c0*/  @P0 R2UR UR7, R11 ;  /* 0x000000000b0702ca */ /* 0x000fc400000e0000 */
[C---:B------:R-:W-:Y:S02]  /*01d0*/  R2UR UR10, R10.reuse ;  /* 0x000000000a0a72ca */ /* 0x040fe400000e0000 */
[C---:B------:R-:W-:Y:S01]  /*01e0*/  R2UR UR11, R11.reuse ;  /* 0x000000000b0b72ca */ /* 0x040fe200000e0000 */
[----:B------:R-:W-:Y:S01]  /*01f0*/  IMAD.MOV.U32 R0, RZ, RZ, RZ ;  /* 0x000000ffff007224 */ /* 0x000fe200078e00ff */
[----:B------:R-:W-:Y:S01]  /*0200*/  R2UR UR14, R10 ;  /* 0x000000000a0e72ca */ /* 0x000fe200000e0000 */
[----:B--2---:R-:W-:Y:S01]  /*0210*/  IMAD.WIDE R16, R2, 0x4, R16 ;  /* 0x0000000402107825 */ /* 0x004fe200078e0210 */
[----:B------:R-:W-:-:S03]  /*0220*/  R2UR UR15, R11 ;  /* 0x000000000b0f72ca */ /* 0x000fc600000e0000 */
[C---:B------:R-:W-:Y:S02]  /*0230*/  @P0 VIADD R19, R2.reuse, 0xffffffff ;  /* 0xffffffff02130836 */ /* 0x040fe40000000000 */
[C---:B---3--:R-:W-:Y:S01]  /*0240*/  @!P1 IMAD.WIDE R12, R2.reuse, 0x4, R12 ;  /* 0x00000004020c9825 */ /* 0x048fe200078e020c */
[----:B------:R-:W2:Y:S03]  /*0250*/  LDG.E R17, desc[UR12][R16.64] ;  /* 0x0000000c10117981 */ /* 0x000ea6000c1e1900 */
[----:B------:R-:W-:Y:S01]  /*0260*/  IMAD.MOV.U32 R18, RZ, RZ, RZ ;  /* 0x000000ffff127224 */ /* 0x000fe200078e00ff */
[----:B------:R-:W2:Y:S01]  /*0270*/  @!P1 LDG.E R0, desc[UR8][R12.64+0x4] ;  /* 0x000004080c009981 */ /* 0x000ea2000c1e1900 */
[----:B0-----:R-:W-:-:S04]  /*0280*/  IMAD.WIDE R6, R2, 0x4, R6 ;  /* 0x0000000402067825 */ /* 0x001fc800078e0206 */
[----:B-1----:R-:W-:Y:S02]  /*0290*/  @P0 IMAD.WIDE.U32 R8, R19, 0x4, R8 ;  /* 0x0000000413080825 */ /* 0x002fe400078e0008 */
[----:B------:R-:W3:Y:S02]  /*02a0*/  LDG.E R7, desc[UR10][R6.64] ;  /* 0x0000000a06077981 */ /* 0x000ee4000c1e1900 */
[----:B-----5:R-:W-:Y:S02]  /*02b0*/  IMAD.WIDE R4, R2, 0x4, R4 ;  /* 0x0000000402047825 */ /* 0x020fe400078e0204 */
[----:B------:R-:W3:Y:S04]  /*02c0*/  @P0 LDG.E R18, desc[UR6][R8.64] ;  /* 0x0000000608120981 */ /* 0x000ee8000c1e1900 */
[----:B------:R-:W5:Y:S01]  /*02d0*/  LDG.E R4, desc[UR14][R4.64] ;  /* 0x0000000e04047981 */ /* 0x000f62000c1e1900 */
[----:B------:R-:W-:Y:S01]  /*02e0*/  BSSY.RECONVERGENT B1, `(.L_x_227) ;  /* 0x000000f000017945 */ /* 0x000fe20003800200 */
[----:B----4-:R-:W0:Y:S01]  /*02f0*/  MUFU.RCP R14, R3 ;  /* 0x00000003000e7308 */ /* 0x010e220000001000 */
[----:B--2---:R-:W-:Y:S01]  /*0300*/  FMUL R0, R17, R0 ;  /* 0x0000000011007220 */ /* 0x004fe20000400000 */
[----:B0-----:R-:W-:-:S03]  /*0310*/  FFMA R19, -R3, R14, 1 ;  /* 0x3f80000003137423 */ /* 0x001fc6000000010e */
[----:B---3--:R-:W-:-:S04]  /*0320*/  FFMA R15, R7, R18, R0 ;  /* 0x00000012070f7223 */ /* 0x008fc80000000000 */
[----:B-----5:R-:W-:-:S04]  /*0330*/  FADD R0, R4, -R15 ;  /* 0x8000000f04007221 */ /* 0x020fc80000000000 */
[----:B------:R-:W0:Y:S01]  /*0340*/  FCHK P0, R0, R3 ;  /* 0x0000000300007302 */ /* 0x000e220000000000 */
[----:B------:R-:W-:-:S04]  /*0350*/  FFMA R19, R14, R19, R14 ;  /* 0x000000130e137223 */ /* 0x000fc8000000000e */
[----:B------:R-:W-:-:S04]  /*0360*/  FFMA R8, R0, R19, RZ ;  /* 0x0000001300087223 */ /* 0x000fc800000000ff */
[----:B------:R-:W-:-:S04]  /*0370*/  FFMA R9, -R3, R8, R0 ;  /* 0x0000000803097223 */ /* 0x000fc80000000100 */
[----:B------:R-:W-:Y:S01]  /*0380*/  FFMA R9, R19, R9, R8 ;  /* 0x0000000913097223 */ /* 0x000fe20000000008 */
[----:B0-----:R-:W-:Y:S06]  /*0390*/  @!P0 BRA `(.L_x_228) ;  /* 0x00000000000c8947 */ /* 0x001fec0003800000 */
[----:B------:R-:W-:-:S07]  /*03a0*/  MOV R4, 0x3c0 ;  /* 0x000003c000047802 */ /* 0x000fce0000000f00 */
[----:B------:R-:W-:Y:S05]  /*03b0*/  CALL.REL.NOINC `($__internal_4_$__cuda_sm3x_div_rn_noftz_f32_slowpath) ;  /* 0x0000000000287944 */ /* 0x000fea0003c00000 */
[----:B------:R-:W-:-:S07]  /*03c0*/  IMAD.MOV.U32 R9, RZ, RZ, R0 ;  /* 0x000000ffff097224 */ /* 0x000fce00078e0000 */
.L_x_228:
[----:B------:R-:W-:Y:S05]  /*03d0*/  BSYNC.RECONVERGENT B1 ;  /* 0x0000000000017941 */ /* 0x000fea0003800200 */
.L_x_227:
[----:B------:R-:W0:Y:S01]  /*03e0*/  LDC.64 R4, c[0x0][0x380] ;  /* 0x0000e000ff047b82 */ /* 0x000e220000000a00 */
[----:B------:R-:W-:Y:S02]  /*03f0*/  R2UR UR6, R10 ;  /* 0x000000000a0672ca */ /* 0x000fe400000e0000 */
[----:B------:R-:W-:Y:S01]  /*0400*/  R2UR UR7, R11 ;  /* 0x000000000b0772ca */ /* 0x000fe200000e0000 */
[----:B0-----:R-:W-:-:S12]  /*0410*/  IMAD.WIDE R2, R2, 0x4, R4 ;  /* 0x0000000402027825 */ /* 0x001fd800078e0204 */
[----:B------:R0:W-:Y:S02]  /*0420*/  STG.E desc[UR6][R2.64], R9 ;  /* 0x0000000902007986 */ /* 0x0001e4000c101906 */
.L_x_226:
[----:B------:R-:W-:Y:S05]  /*0430*/  BSYNC.RECONVERGENT B0 ;  /* 0x0000000000007941 */ /* 0x000fea0003800200 */
.L_x_225:
[----:B------:R-:W-:Y:S06]  /*0440*/  BAR.SYNC.DEFER_BLOCKING 0x0 ;  /* 0x0000000000007b1d */ /* 0x000fec0000010000 */
[----:B------:R-:W-:Y:S05]  /*0450*/  EXIT ;  /* 0x000000000000794d */ /* 0x000fea0003800000 */
        .weak           $__internal_4_$__cuda_sm3x_div_rn_noftz_f32_slowpath
        .type           $__internal_4_$__cuda_sm3x_div_rn_noftz_f32_slowpath,@function
        .size           $__internal_4_$__cuda_sm3x_div_rn_noftz_f32_slowpath,(.L_x_245 - $__internal_4_$__cuda_sm3x_div_rn_noftz_f32_slowpath)
$__internal_4_$__cuda_sm3x_div_rn_noftz_f32_slowpath:
[--C-:B------:R-:W-:Y:S01]  /*0460*/  SHF.R.U32.HI R6, RZ, 0x17, R3.reuse ;  /* 0x00000017ff067819 */ /* 0x100fe20000011603 */
[----:B------:R-:W-:Y:S01]  /*0470*/  BSSY.RECONVERGENT B2, `(.L_x_229) ;  /* 0x0000064000027945 */ /* 0x000fe20003800200 */
[--C-:B------:R-:W-:Y:S01]  /*0480*/  SHF.R.U32.HI R5, RZ, 0x17, R0.reuse ;  /* 0x00000017ff057819 */ /* 0x100fe20000011600 */
[----:B------:R-:W-:Y:S01]  /*0490*/  IMAD.MOV.U32 R7, RZ, RZ, R0 ;  /* 0x000000ffff077224 */ /* 0x000fe200078e0000 */
[----:B------:R-:W-:Y:S01]  /*04a0*/  LOP3.LUT R6, R6, 0xff, RZ, 0xc0, !PT ;  /* 0x000000ff06067812 */ /* 0x000fe200078ec0ff */
[----:B------:R-:W-:Y:S01]  /*04b0*/  IMAD.MOV.U32 R8, RZ, RZ, R3 ;  /* 0x000000ffff087224 */ /* 0x000fe200078e0003 */
        /* <DEDUP_REMOVED lines=30> */
.L_x_230:
[----:B------:R-:W-:Y:S01]  /*06a0*/  LEA R3, R6, 0xc0800000, 0x17 ;  /* 0xc080000006037811 */ /* 0x000fe200078eb8ff */
[----:B------:R-:W-:Y:S04]  /*06b0*/  BSSY.RECONVERGENT B3, `(.L_x_235) ;  /* 0x0000036000037945 */ /* 0x000fe80003800200 */
[----:B------:R-:W-:Y:S02]  /*06c0*/  IMAD.IADD R8, R8, 0x1, -R3 ;  /* 0x0000000108087824 */ /* 0x000fe400078e0a03 */
[----:B------:R-:W-:Y:S02]  /*06d0*/  VIADD R3, R12, 0xffffff81 ;  /* 0xffffff810c037836 */ /* 0x000fe40000000000 */
[----:B------:R-:W0:Y:S01]  /*06e0*/  MUFU.RCP R9, R8 ;  /* 0x0000000800097308 */ /* 0x000e220000001000 */
[----:B------:R-:W-:Y:S01]  /*06f0*/  FADD.FTZ R13, -R8, -RZ ;  /* 0x800000ff080d7221 */ /* 0x000fe20000010100 */
[C---:B------:R-:W-:Y:S01]  /*0700*/  IMAD R0, R3.reuse, -0x800000, R7 ;  /* 0xff80000003007824 */ /* 0x040fe200078e0207 */
[----:B------:R-:W-:-:S05]  /*0710*/  IADD3 R6, PT, PT, R3, 0x7f, -R6 ;  /* 0x0000007f03067810 */ /* 0x000fca0007ffe806 */
[----:B------:R-:W-:Y:S02]  /*0720*/  IMAD.IADD R6, R6, 0x1, R5 ;  /* 0x0000000106067824 */ /* 0x000fe400078e0205 */
        /* <DEDUP_REMOVED lines=21> */
[C---:B------:R-:W-:Y:S02]  /*0880*/  VIADD R8, R9.reuse, 0x20 ;  /* 0x0000002009087836 */ /* 0x040fe40000000000 */
[CCC-:B------:R-:W-:Y:S01]  /*0890*/  FFMA.RM R6, R14.reuse, R12.reuse, R7.reuse ;  /* 0x0000000c0e067223 */ /* 0x1c0fe20000004007 */
[----:B------:R-:W-:Y:S02]  /*08a0*/  ISETP.NE.AND P2, PT, R9, RZ, PT ;  /* 0x000000ff0900720c */ /* 0x000fe40003f45270 */
[----:B------:R-:W-:Y:S01]  /*08b0*/  LOP3.LUT R5, R3, 0x7fffff, RZ, 0xc0, !PT ;  /* 0x007fffff03057812 */ /* 0x000fe200078ec0ff */
[----:B------:R-:W-:Y:S01]  /*08c0*/  FFMA.RP R3, R14, R12, R7 ;  /* 0x0000000c0e037223 */ /* 0x000fe20000008007 */
[----:B------:R-:W-:Y:S01]  /*08d0*/  IMAD.MOV R7, RZ, RZ, -R9 ;  /* 0x000000ffff077224 */ /* 0x000fe200078e0a09 */
[----:B------:R-:W-:Y:S02]  /*08e0*/  ISETP.NE.AND P1, PT, R9, RZ, PT ;  /* 0x000000ff0900720c */ /* 0x000fe40003f25270 */
[----:B------:R-:W-:-:S02]  /*08f0*/  LOP3.LUT R5, R5, 0x800000, RZ, 0xfc, !PT ;  /* 0x0080000005057812 */ /* 0x000fc400078efcff */
        /* <DEDUP_REMOVED lines=13> */
.L_x_237:
[----:B------:R-:W-:-:S04]  /*09d0*/  LOP3.LUT R0, R0, 0x80000000, RZ, 0xc0, !PT ;  /* 0x8000000000007812 */ /* 0x000fc800078ec0ff */
[----:B------:R-:W-:Y:S01]  /*09e0*/  LOP3.LUT R0, R0, 0x7f800000, RZ, 0xfc, !PT ;  /* 0x7f80000000007812 */ /* 0x000fe200078efcff */
[----:B------:R-:W-:Y:S06]  /*09f0*/  BRA `(.L_x_238) ;  /* 0x0000000000047947 */ /* 0x000fec0003800000 */
.L_x_236:
[----:B------:R-:W-:-:S07]  /*0a00*/  IMAD R0, R6, 0x800000, R0 ;  /* 0x0080000006007824 */ /* 0x000fce00078e0200 */
.L_x_238:
[----:B------:R-:W-:Y:S05]  /*0a10*/  BSYNC.RECONVERGENT B3 ;  /* 0x0000000000037941 */ /* 0x000fea0003800200 */
.L_x_235:
[----:B------:R-:W-:Y:S05]  /*0a20*/  BRA `(.L_x_239) ;  /* 0x0000000000207947 */ /* 0x000fea0003800000 */
.L_x_234:
[----:B------:R-:W-:-:S04]  /*0a30*/  LOP3.LUT R0, R8, 0x80000000, R7, 0x48, !PT ;  /* 0x8000000008007812 */ /* 0x000fc800078e4807 */
[----:B------:R-:W-:Y:S01]  /*0a40*/  LOP3.LUT R0, R0, 0x7f800000, RZ, 0xfc, !PT ;  /* 0x7f80000000007812 */ /* 0x000fe200078efcff */
[----:B------:R-:W-:Y:S06]  /*0a50*/  BRA `(.L_x_239) ;  /* 0x0000000000147947 */ /* 0x000fec0003800000 */
.L_x_233:
[----:B------:R-:W-:Y:S01]  /*0a60*/  LOP3.LUT R0, R8, 0x80000000, R7, 0x48, !PT ;  /* 0x8000000008007812 */ /* 0x000fe200078e4807 */
[----:B------:R-:W-:Y:S06]  /*0a70*/  BRA `(.L_x_239) ;  /* 0x00000000000c7947 */ /* 0x000fec0003800000 */
.L_x_232:
[----:B------:R-:W0:Y:S01]  /*0a80*/  MUFU.RSQ R0, -QNAN ;  /* 0xffc0000000007908 */ /* 0x000e220000001400 */
[----:B------:R-:W-:Y:S05]  /*0a90*/  BRA `(.L_x_239) ;  /* 0x0000000000047947 */ /* 0x000fea0003800000 */
.L_x_231:
[----:B------:R-:W-:-:S07]  /*0aa0*/  FADD.FTZ R0, R0, R3 ;  /* 0x0000000300007221 */ /* 0x000fce0000010000 */
.L_x_239:
[----:B------:R-:W-:Y:S05]  /*0ab0*/  BSYNC.RECONVERGENT B2 ;  /* 0x0000000000027941 */ /* 0x000fea0003800200 */
.L_x_229:
[----:B------:R-:W-:-:S04]  /*0ac0*/  IMAD.MOV.U32 R5, RZ, RZ, 0x0 ;  /* 0x00000000ff057424 */ /* 0x000fc800078e00ff */
[----:B0-----:R-:W-:Y:S05]  /*0ad0*/  RET.REL.NODEC R4 `(_Z26_jacobiGpuClassicIterationPfPKfS1_S1_S1_S1_i) ;  /* 0xfffffff404487950 */ /* 0x001fea0003c3ffff */
.L_x_240:
        /* <DEDUP_REMOVED lines=10> */
.L_x_245:


//--------------------- .nv.shared._Z17_jacobiGpuDiamondPfS_PKfS1_S1_S1_i --------------------------
	.section	.nv.shared._Z17_jacobiGpuDiamondPfS_PKfS1_S1_S1_i,"aw",@nobits
	.sectionflags	@""
	.align	16
	.zero		1024


//--------------------- .nv.shared.reserved.0     --------------------------
	.section	.nv.shared.reserved.0,"aw",@nobits
	.weak		__nv_reservedSMEM_offset_0_alias
	.size		__nv_reservedSMEM_offset_0_alias, 0, 64
	.other		__nv_reservedSMEM_offset_0_alias,@"STO_CUDA_RESERVED_SHARED STV_DEFAULT"
__nv_reservedSMEM_offset_0_alias:
	.zero		0
	.zero		64


//--------------------- .nv.shared._Z24_jacobiGpuShiftedDiamondPfS_PKfS1_S1_S1_i --------------------------
	.section	.nv.shared._Z24_jacobiGpuShiftedDiamondPfS_PKfS1_S1_S1_i,"aw",@nobits
	.sectionflags	@""
	.align	16
	.zero		1024


//--------------------- .nv.shared._Z23_jacobiGpuLowerTrianglePfPKfS1_S1_S1_S1_S1_i --------------------------
	.section	.nv.shared._Z23_jacobiGpuLowerTrianglePfPKfS1_S1_S1_S1_S1_i,"aw",@nobits
	.sectionflags	@""
	.align	16
	.zero		1024


//--------------------- .nv.shared._Z23_jacobiGpuUpperTrianglePfS_PKfS1_S1_S1_S1_i --------------------------
	.section	.nv.shared._Z23_jacobiGpuUpperTrianglePfS_PKfS1_S1_S1_S1_i,"aw",@nobits
	.sectionflags	@""
	.align	16
	.zero		1024


//--------------------- .nv.shared._Z26_jacobiGpuClassicIterationPfPKfS1_S1_S1_S1_i --------------------------
	.section	.nv.shared._Z26_jacobiGpuClassicIterationPfPKfS1_S1_S1_S1_i,"aw",@nobits
	.sectionflags	@""
	.align	16
	.zero		1024


//--------------------- .nv.constant0._Z17_jacobiGpuDiamondPfS_PKfS1_S1_S1_i --------------------------
	.section	.nv.constant0._Z17_jacobiGpuDiamondPfS_PKfS1_S1_S1_i,"a",@progbits
	.sectionflags	@""
	.align	4
.nv.constant0._Z17_jacobiGpuDiamondPfS_PKfS1_S1_S1_i:
	.zero		948


//--------------------- .nv.constant0._Z24_jacobiGpuShiftedDiamondPfS_PKfS1_S1_S1_i --------------------------
	.section	.nv.constant0._Z24_jacobiGpuShiftedDiamondPfS_PKfS1_S1_S1_i,"a",@progbits
	.sectionflags	@""
	.align	4
.nv.constant0._Z24_jacobiGpuShiftedDiamondPfS_PKfS1_S1_S1_i:
	.zero		948


//--------------------- .nv.constant0._Z23_jacobiGpuLowerTrianglePfPKfS1_S1_S1_S1_S1_i --------------------------
	.section	.nv.constant0._Z23_jacobiGpuLowerTrianglePfPKfS1_S1_S1_S1_S1_i,"a",@progbits
	.sectionflags	@""
	.align	4
.nv.constant0._Z23_jacobiGpuLowerTrianglePfPKfS1_S1_S1_S1_S1_i:
	.zero		956


//--------------------- .nv.constant0._Z23_jacobiGpuUpperTrianglePfS_PKfS1_S1_S1_S1_i --------------------------
	.section	.nv.constant0._Z23_jacobiGpuUpperTrianglePfS_PKfS1_S1_S1_S1_i,"a",@progbits
	.sectionflags	@""
	.align	4
.nv.constant0._Z23_jacobiGpuUpperTrianglePfS_PKfS1_S1_S1_S1_i:
	.zero		956


//--------------------- .nv.constant0._Z26_jacobiGpuClassicIterationPfPKfS1_S1_S1_S1_i --------------------------
	.section	.nv.constant0._Z26_jacobiGpuClassicIterationPfPKfS1_S1_S1_S1_i,"a",@progbits
	.sectionflags	@""
	.align	4
.nv.constant0._Z26_jacobiGpuClassicIterationPfPKfS1_S1_S1_S1_i:
	.zero		948


//--------------------- SYMBOLS --------------------------

	.type		.nv.reservedSmem.offset0,@object
	.size		.nv.reservedSmem.offset0,0x4
	.type		.nv.reservedSmem.cap,@object
	.size		.nv.reservedSmem.cap,0x4
